//
// Generated by NVIDIA NVVM Compiler
//
// Compiler Build ID: CL-36424714
// Cuda compilation tools, release 13.0, V13.0.88
// Based on NVVM 20.0.0
//

.version 9.0
.target sm_100
.address_size 64

	// .globl	_Z12MovAvgKernelPfPKfiii

.visible .entry _Z12MovAvgKernelPfPKfiii(
	.param .u64 .ptr .align 1 _Z12MovAvgKernelPfPKfiii_param_0,
	.param .u64 .ptr .align 1 _Z12MovAvgKernelPfPKfiii_param_1,
	.param .u32 _Z12MovAvgKernelPfPKfiii_param_2,
	.param .u32 _Z12MovAvgKernelPfPKfiii_param_3,
	.param .u32 _Z12MovAvgKernelPfPKfiii_param_4
)
{
	.reg .pred 	%p<16>;
	.reg .b32 	%r<69>;
	.reg .b32 	%f<150>;
	.reg .b64 	%rd<32>;

	ld.param.u64 	%rd10, [_Z12MovAvgKernelPfPKfiii_param_0];
	ld.param.u64 	%rd11, [_Z12MovAvgKernelPfPKfiii_param_1];
	ld.param.u32 	%r43, [_Z12MovAvgKernelPfPKfiii_param_2];
	ld.param.u32 	%r44, [_Z12MovAvgKernelPfPKfiii_param_3];
	ld.param.u32 	%r42, [_Z12MovAvgKernelPfPKfiii_param_4];
	cvta.to.global.u64 	%rd1, %rd11;
	cvta.to.global.u64 	%rd2, %rd10;
	mov.u32 	%r1, %tid.x;
	div.s32 	%r2, %r44, %r43;
	mad.lo.s32 	%r45, %r2, %r1, %r2;
	add.s32 	%r46, %r45, %r42;
	add.s32 	%r47, %r43, -1;
	setp.eq.s32 	%p1, %r1, %r47;
	add.s32 	%r48, %r44, -1;
	selp.b32 	%r3, %r48, %r46, %p1;
	setp.lt.s32 	%p2, %r42, 1;
	mov.f32 	%f146, 0f00000000;
	@%p2 bra 	$L__BB0_13;
	mul.lo.s32 	%r4, %r2, %r1;
	cvt.rn.f32.u32 	%f1, %r42;
	and.b32  	%r5, %r42, 15;
	setp.lt.u32 	%p3, %r42, 16;
	mov.f32 	%f146, 0f00000000;
	mov.b32 	%r59, 0;
	@%p3 bra 	$L__BB0_4;
	and.b32  	%r59, %r42, 2147483632;
	neg.s32 	%r57, %r59;
	add.s64 	%rd3, %rd1, 32;
	mov.f32 	%f146, 0f00000000;
	mov.u32 	%r56, %r4;
$L__BB0_3:
	.pragma "nounroll";
	mul.wide.s32 	%rd12, %r56, 4;
	add.s64 	%rd13, %rd3, %rd12;
	ld.global.f32 	%f25, [%rd13+-32];
	div.rn.f32 	%f26, %f25, %f1;
	add.f32 	%f27, %f146, %f26;
	ld.global.f32 	%f28, [%rd13+-28];
	div.rn.f32 	%f29, %f28, %f1;
	add.f32 	%f30, %f27, %f29;
	ld.global.f32 	%f31, [%rd13+-24];
	div.rn.f32 	%f32, %f31, %f1;
	add.f32 	%f33, %f30, %f32;
	ld.global.f32 	%f34, [%rd13+-20];
	div.rn.f32 	%f35, %f34, %f1;
	add.f32 	%f36, %f33, %f35;
	ld.global.f32 	%f37, [%rd13+-16];
	div.rn.f32 	%f38, %f37, %f1;
	add.f32 	%f39, %f36, %f38;
	ld.global.f32 	%f40, [%rd13+-12];
	div.rn.f32 	%f41, %f40, %f1;
	add.f32 	%f42, %f39, %f41;
	ld.global.f32 	%f43, [%rd13+-8];
	div.rn.f32 	%f44, %f43, %f1;
	add.f32 	%f45, %f42, %f44;
	ld.global.f32 	%f46, [%rd13+-4];
	div.rn.f32 	%f47, %f46, %f1;
	add.f32 	%f48, %f45, %f47;
	ld.global.f32 	%f49, [%rd13];
	div.rn.f32 	%f50, %f49, %f1;
	add.f32 	%f51, %f48, %f50;
	ld.global.f32 	%f52, [%rd13+4];
	div.rn.f32 	%f53, %f52, %f1;
	add.f32 	%f54, %f51, %f53;
	ld.global.f32 	%f55, [%rd13+8];
	div.rn.f32 	%f56, %f55, %f1;
	add.f32 	%f57, %f54, %f56;
	ld.global.f32 	%f58, [%rd13+12];
	div.rn.f32 	%f59, %f58, %f1;
	add.f32 	%f60, %f57, %f59;
	ld.global.f32 	%f61, [%rd13+16];
	div.rn.f32 	%f62, %f61, %f1;
	add.f32 	%f63, %f60, %f62;
	ld.global.f32 	%f64, [%rd13+20];
	div.rn.f32 	%f65, %f64, %f1;
	add.f32 	%f66, %f63, %f65;
	ld.global.f32 	%f67, [%rd13+24];
	div.rn.f32 	%f68, %f67, %f1;
	add.f32 	%f69, %f66, %f68;
	ld.global.f32 	%f70, [%rd13+28];
	div.rn.f32 	%f71, %f70, %f1;
	add.f32 	%f146, %f69, %f71;
	add.s32 	%r57, %r57, 16;
	add.s32 	%r56, %r56, 16;
	setp.ne.s32 	%p4, %r57, 0;
	@%p4 bra 	$L__BB0_3;
$L__BB0_4:
	setp.eq.s32 	%p5, %r5, 0;
	@%p5 bra 	$L__BB0_13;
	and.b32  	%r13, %r42, 7;
	setp.lt.u32 	%p6, %r5, 8;
	@%p6 bra 	$L__BB0_7;
	add.s32 	%r50, %r59, %r4;
	mul.wide.s32 	%rd14, %r50, 4;
	add.s64 	%rd15, %rd1, %rd14;
	ld.global.f32 	%f73, [%rd15];
	div.rn.f32 	%f74, %f73, %f1;
	add.f32 	%f75, %f146, %f74;
	ld.global.f32 	%f76, [%rd15+4];
	div.rn.f32 	%f77, %f76, %f1;
	add.f32 	%f78, %f75, %f77;
	ld.global.f32 	%f79, [%rd15+8];
	div.rn.f32 	%f80, %f79, %f1;
	add.f32 	%f81, %f78, %f80;
	ld.global.f32 	%f82, [%rd15+12];
	div.rn.f32 	%f83, %f82, %f1;
	add.f32 	%f84, %f81, %f83;
	ld.global.f32 	%f85, [%rd15+16];
	div.rn.f32 	%f86, %f85, %f1;
	add.f32 	%f87, %f84, %f86;
	ld.global.f32 	%f88, [%rd15+20];
	div.rn.f32 	%f89, %f88, %f1;
	add.f32 	%f90, %f87, %f89;
	ld.global.f32 	%f91, [%rd15+24];
	div.rn.f32 	%f92, %f91, %f1;
	add.f32 	%f93, %f90, %f92;
	ld.global.f32 	%f94, [%rd15+28];
	div.rn.f32 	%f95, %f94, %f1;
	add.f32 	%f146, %f93, %f95;
	add.s32 	%r59, %r59, 8;
$L__BB0_7:
	setp.eq.s32 	%p7, %r13, 0;
	@%p7 bra 	$L__BB0_13;
	and.b32  	%r16, %r42, 3;
	setp.lt.u32 	%p8, %r13, 4;
	@%p8 bra 	$L__BB0_10;
	add.s32 	%r51, %r59, %r4;
	mul.wide.s32 	%rd16, %r51, 4;
	add.s64 	%rd17, %rd1, %rd16;
	ld.global.f32 	%f97, [%rd17];
	div.rn.f32 	%f98, %f97, %f1;
	add.f32 	%f99, %f146, %f98;
	ld.global.f32 	%f100, [%rd17+4];
	div.rn.f32 	%f101, %f100, %f1;
	add.f32 	%f102, %f99, %f101;
	ld.global.f32 	%f103, [%rd17+8];
	div.rn.f32 	%f104, %f103, %f1;
	add.f32 	%f105, %f102, %f104;
	ld.global.f32 	%f106, [%rd17+12];
	div.rn.f32 	%f107, %f106, %f1;
	add.f32 	%f146, %f105, %f107;
	add.s32 	%r59, %r59, 4;
$L__BB0_10:
	setp.eq.s32 	%p9, %r16, 0;
	@%p9 bra 	$L__BB0_13;
	add.s32 	%r62, %r59, %r4;
	neg.s32 	%r61, %r16;
$L__BB0_12:
	.pragma "nounroll";
	mul.wide.s32 	%rd18, %r62, 4;
	add.s64 	%rd19, %rd1, %rd18;
	ld.global.f32 	%f108, [%rd19];
	div.rn.f32 	%f109, %f108, %f1;
	add.f32 	%f146, %f146, %f109;
	add.s32 	%r62, %r62, 1;
	add.s32 	%r61, %r61, 1;
	setp.ne.s32 	%p10, %r61, 0;
	@%p10 bra 	$L__BB0_12;
$L__BB0_13:
	mul.lo.s32 	%r25, %r2, %r1;
	add.s32 	%r64, %r42, %r25;
	add.s32 	%r68, %r64, -1;
	mul.wide.s32 	%rd20, %r68, 4;
	add.s64 	%rd21, %rd2, %rd20;
	st.global.f32 	[%rd21], %f146;
	setp.ge.s32 	%p11, %r68, %r3;
	@%p11 bra 	$L__BB0_20;
	cvt.rn.f32.s32 	%f15, %r42;
	sub.s32 	%r53, %r3, %r64;
	add.s32 	%r54, %r53, 1;
	and.b32  	%r28, %r54, 3;
	setp.eq.s32 	%p12, %r28, 0;
	@%p12 bra 	$L__BB0_17;
	add.s64 	%rd4, %rd1, 4;
	add.s64 	%rd5, %rd2, 4;
	mul.wide.s32 	%rd22, %r42, 4;
	neg.s64 	%rd6, %rd22;
	neg.s32 	%r63, %r28;
	mov.u32 	%r65, %r68;
$L__BB0_16:
	.pragma "nounroll";
	mov.u32 	%r68, %r64;
	mul.wide.s32 	%rd23, %r65, 4;
	add.s64 	%rd24, %rd4, %rd23;
	add.s32 	%r65, %r65, 1;
	add.s64 	%rd25, %rd5, %rd23;
	add.s64 	%rd26, %rd24, %rd6;
	ld.global.f32 	%f110, [%rd26];
	div.rn.f32 	%f111, %f110, %f15;
	sub.f32 	%f112, %f146, %f111;
	ld.global.f32 	%f113, [%rd24];
	div.rn.f32 	%f114, %f113, %f15;
	add.f32 	%f146, %f112, %f114;
	st.global.f32 	[%rd25], %f146;
	add.s32 	%r64, %r68, 1;
	add.s32 	%r63, %r63, 1;
	setp.ne.s32 	%p13, %r63, 0;
	@%p13 bra 	$L__BB0_16;
$L__BB0_17:
	setp.lt.u32 	%p14, %r53, 3;
	@%p14 bra 	$L__BB0_20;
	sub.s32 	%r67, %r68, %r3;
	mul.wide.s32 	%rd27, %r42, 4;
	sub.s64 	%rd7, %rd1, %rd27;
	add.s64 	%rd8, %rd1, 16;
	add.s64 	%rd9, %rd2, 16;
$L__BB0_19:
	mul.wide.s32 	%rd28, %r68, 4;
	add.s64 	%rd29, %rd7, %rd28;
	add.s64 	%rd30, %rd8, %rd28;
	add.s64 	%rd31, %rd9, %rd28;
	ld.global.f32 	%f115, [%rd29+4];
	div.rn.f32 	%f116, %f115, %f15;
	sub.f32 	%f117, %f146, %f116;
	ld.global.f32 	%f118, [%rd30+-12];
	div.rn.f32 	%f119, %f118, %f15;
	add.f32 	%f120, %f117, %f119;
	st.global.f32 	[%rd31+-12], %f120;
	ld.global.f32 	%f121, [%rd29+8];
	div.rn.f32 	%f122, %f121, %f15;
	sub.f32 	%f123, %f120, %f122;
	ld.global.f32 	%f124, [%rd30+-8];
	div.rn.f32 	%f125, %f124, %f15;
	add.f32 	%f126, %f123, %f125;
	st.global.f32 	[%rd31+-8], %f126;
	ld.global.f32 	%f127, [%rd29+12];
	div.rn.f32 	%f128, %f127, %f15;
	sub.f32 	%f129, %f126, %f128;
	ld.global.f32 	%f130, [%rd30+-4];
	div.rn.f32 	%f131, %f130, %f15;
	add.f32 	%f132, %f129, %f131;
	st.global.f32 	[%rd31+-4], %f132;
	add.s32 	%r68, %r68, 4;
	ld.global.f32 	%f133, [%rd29+16];
	div.rn.f32 	%f134, %f133, %f15;
	sub.f32 	%f135, %f132, %f134;
	ld.global.f32 	%f136, [%rd30];
	div.rn.f32 	%f137, %f136, %f15;
	add.f32 	%f146, %f135, %f137;
	st.global.f32 	[%rd31], %f146;
	add.s32 	%r67, %r67, 4;
	setp.ne.s32 	%p15, %r67, 0;
	@%p15 bra 	$L__BB0_19;
$L__BB0_20:
	ret;

}


// ===== COMPILED SASS (sm_100) =====

	.target	sm_100

	.elftype	@"ET_EXEC"


//--------------------- .note.nv.tkinfo           --------------------------
	.section	.note.nv.tkinfo,"",@"SHT_NOTE"
	.sectionflags	@"SHF_NOTE_NV_TKINFO"
	.tkinfo
        /*0018*/ 	.word	0x00000002
        /*0030*/ 	.string	""
        /*0030*/ 	.string	"ptxas"
        /*0030*/ 	.string	"Cuda compilation tools, release 13.0, V13.0.88"
        /*0030*/ 	.string	"Build cuda_13.0.r13.0/compiler.36424714_0"
        /*0030*/ 	.string	"-arch sm_100 -m 64 "



//--------------------- .note.nv.cuinfo           --------------------------
	.section	.note.nv.cuinfo,"",@"SHT_NOTE"
	.sectionflags	@"SHF_NOTE_NV_CUINFO"
        /*0018*/ 	.short	0x0002
        /*001a*/ 	.short	0x0064
        /*001c*/ 	.short	0x0082
	.zero		2


//--------------------- .nv.info                  --------------------------
	.section	.nv.info,"",@"SHT_CUDA_INFO"
	.align	4


	//----- nvinfo : EIATTR_REGCOUNT
	.align		4
        /*0000*/ 	.byte	0x04, 0x2f
        /*0002*/ 	.short	(.L_1 - .L_0)
	.align		4
.L_0:
        /*0004*/ 	.word	index@(_Z12MovAvgKernelPfPKfiii)
        /*0008*/ 	.word	0x00000020


	//----- nvinfo : EIATTR_FRAME_SIZE
	.align		4
.L_1:
        /*000c*/ 	.byte	0x04, 0x11
        /*000e*/ 	.short	(.L_3 - .L_2)
	.align		4
.L_2:
        /*0010*/ 	.word	index@($__internal_0_$__cuda_sm3x_div_rn_noftz_f32_slowpath)
        /*0014*/ 	.word	0x00000000


	//----- nvinfo : EIATTR_FRAME_SIZE
	.align		4
.L_3:
        /*0018*/ 	.byte	0x04, 0x11
        /*001a*/ 	.short	(.L_5 - .L_4)
	.align		4
.L_4:
        /*001c*/ 	.word	index@(_Z12MovAvgKernelPfPKfiii)
        /*0020*/ 	.word	0x00000000


	//----- nvinfo : EIATTR_MIN_STACK_SIZE
	.align		4
.L_5:
        /*0024*/ 	.byte	0x04, 0x12
        /*0026*/ 	.short	(.L_7 - .L_6)
	.align		4
.L_6:
        /*0028*/ 	.word	index@(_Z12MovAvgKernelPfPKfiii)
        /*002c*/ 	.word	0x00000000
.L_7:


//--------------------- .nv.compat                --------------------------
	.section	.nv.compat,"",@"SHT_CUDA_COMPAT_INFO"
	.align	4
        /*0000*/ 	.byte	0x02, 0x09, 0x00, 0x00, 0x02, 0x02, 0x01, 0x00, 0x02, 0x05, 0x05, 0x00, 0x03, 0x07, 0x01, 0x01
        /*0010*/ 	.byte	0x02, 0x03, 0x00, 0x00, 0x02, 0x06, 0x01, 0x00, 0x04, 0x0b, 0x08, 0x00, 0x01, 0x00, 0x00, 0x00
        /*0020*/ 	.byte	0x00, 0x00, 0x00, 0x00


//--------------------- .nv.info._Z12MovAvgKernelPfPKfiii --------------------------
	.section	.nv.info._Z12MovAvgKernelPfPKfiii,"",@"SHT_CUDA_INFO"
	.sectionflags	@""
	.align	4


	//----- nvinfo : EIATTR_CUDA_API_VERSION
	.align		4
        /*0000*/ 	.byte	0x04, 0x37
        /*0002*/ 	.short	(.L_9 - .L_8)
.L_8:
        /*0004*/ 	.word	0x00000082


	//----- nvinfo : EIATTR_KPARAM_INFO
	.align		4
.L_9:
        /*0008*/ 	.byte	0x04, 0x17
        /*000a*/ 	.short	(.L_11 - .L_10)
.L_10:
        /*000c*/ 	.word	0x00000000
        /*0010*/ 	.short	0x0004
        /*0012*/ 	.short	0x0018
        /*0014*/ 	.byte	0x00, 0xf0, 0x11, 0x00


	//----- nvinfo : EIATTR_KPARAM_INFO
	.align		4
.L_11:
        /*0018*/ 	.byte	0x04, 0x17
        /*001a*/ 	.short	(.L_13 - .L_12)
.L_12:
        /*001c*/ 	.word	0x00000000
        /*0020*/ 	.short	0x0003
        /*0022*/ 	.short	0x0014
        /*0024*/ 	.byte	0x00, 0xf0, 0x11, 0x00


	//----- nvinfo : EIATTR_KPARAM_INFO
	.align		4
.L_13:
        /*0028*/ 	.byte	0x04, 0x17
        /*002a*/ 	.short	(.L_15 - .L_14)
.L_14:
        /*002c*/ 	.word	0x00000000
        /*0030*/ 	.short	0x0002
        /*0032*/ 	.short	0x0010
        /*0034*/ 	.byte	0x00, 0xf0, 0x11, 0x00


	//----- nvinfo : EIATTR_KPARAM_INFO
	.align		4
.L_15:
        /*0038*/ 	.byte	0x04, 0x17
        /*003a*/ 	.short	(.L_17 - .L_16)
.L_16:
        /*003c*/ 	.word	0x00000000
        /*0040*/ 	.short	0x0001
        /*0042*/ 	.short	0x0008
        /*0044*/ 	.byte	0x00, 0xf5, 0x21, 0x00


	//----- nvinfo : EIATTR_KPARAM_INFO
	.align		4
.L_17:
        /*0048*/ 	.byte	0x04, 0x17
        /*004a*/ 	.short	(.L_19 - .L_18)
.L_18:
        /*004c*/ 	.word	0x00000000
        /*0050*/ 	.short	0x0000
        /*0052*/ 	.short	0x0000
        /*0054*/ 	.byte	0x00, 0xf5, 0x21, 0x00


	//----- nvinfo : EIATTR_SPARSE_MMA_MASK
	.align		4
.L_19:
        /*0058*/ 	.byte	0x03, 0x50
        /*005a*/ 	.short	0x0000


	//----- nvinfo : EIATTR_MAXREG_COUNT
	.align		4
        /*005c*/ 	.byte	0x03, 0x1b
        /*005e*/ 	.short	0x00ff


	//----- nvinfo : EIATTR_MERCURY_ISA_VERSION
	.align		4
        /*0060*/ 	.byte	0x03, 0x5f
        /*0062*/ 	.short	0x0101


	//----- nvinfo : EIATTR_VRC_CTA_INIT_COUNT
	.align		4
        /*0064*/ 	.byte	0x02, 0x4a
	.zero		1
	.zero		1


	//----- nvinfo : EIATTR_EXIT_INSTR_OFFSETS
	.align		4
        /*0068*/ 	.byte	0x04, 0x1c
        /*006a*/ 	.short	(.L_21 - .L_20)


	//   ....[0]....
.L_20:
        /*006c*/ 	.word	0x00002290


	//   ....[1]....
        /*0070*/ 	.word	0x000026c0


	//   ....[2]....
        /*0074*/ 	.word	0x00003040


	//----- nvinfo : EIATTR_CRS_STACK_SIZE
	.align		4
.L_21:
        /*0078*/ 	.byte	0x04, 0x1e
        /*007a*/ 	.short	(.L_23 - .L_22)
.L_22:
        /*007c*/ 	.word	0x00000000


	//----- nvinfo : EIATTR_CBANK_PARAM_SIZE
	.align		4
.L_23:
        /*0080*/ 	.byte	0x03, 0x19
        /*0082*/ 	.short	0x001c


	//----- nvinfo : EIATTR_PARAM_CBANK
	.align		4
        /*0084*/ 	.byte	0x04, 0x0a
        /*0086*/ 	.short	(.L_25 - .L_24)
	.align		4
.L_24:
        /*0088*/ 	.word	index@(.nv.constant0._Z12MovAvgKernelPfPKfiii)
        /*008c*/ 	.short	0x0380
        /*008e*/ 	.short	0x001c


	//----- nvinfo : EIATTR_SW_WAR
	.align		4
.L_25:
        /*0090*/ 	.byte	0x04, 0x36
        /*0092*/ 	.short	(.L_27 - .L_26)
.L_26:
        /*0094*/ 	.word	0x00000008
.L_27:


//--------------------- .nv.callgraph             --------------------------
	.section	.nv.callgraph,"",@"SHT_CUDA_CALLGRAPH"
	.align	4
	.sectionentsize	8
	.align		4
        /*0000*/ 	.word	0x00000000
	.align		4
        /*0004*/ 	.word	0xffffffff
	.align		4
        /*0008*/ 	.word	0x00000000
	.align		4
        /*000c*/ 	.word	0xfffffffe
	.align		4
        /*0010*/ 	.word	0x00000000
	.align		4
        /*0014*/ 	.word	0xfffffffd
	.align		4
        /*0018*/ 	.word	0x00000000
	.align		4
        /*001c*/ 	.word	0xfffffffc


//--------------------- .text._Z12MovAvgKernelPfPKfiii --------------------------
	.section	.text._Z12MovAvgKernelPfPKfiii,"ax",@progbits
	.align	128
        .global         _Z12MovAvgKernelPfPKfiii
        .type           _Z12MovAvgKernelPfPKfiii,@function
        .size           _Z12MovAvgKernelPfPKfiii,(.L_x_100 - _Z12MovAvgKernelPfPKfiii)
        .other          _Z12MovAvgKernelPfPKfiii,@"STO_CUDA_ENTRY STV_DEFAULT"
_Z12MovAvgKernelPfPKfiii:
.text._Z12MovAvgKernelPfPKfiii:
[----:B------:R-:W-:Y:S08]  /*0000*/  LDC R1, c[0x0][0x37c] ;  /* 0x0000df00ff017b82 */ /* 0x000ff00000000800 */
[----:B------:R-:W0:Y:S01]  /*0010*/  LDC.64 R2, c[0x0][0x390] ;  /* 0x0000e400ff027b82 */ /* 0x000e220000000a00 */
[----:B------:R-:W1:Y:S01]  /*0020*/  LDCU UR5, c[0x0][0x398] ;  /* 0x00007300ff0577ac */ /* 0x000e620008000800 */
[----:B------:R-:W-:Y:S01]  /*0030*/  MOV R21, RZ ;  /* 0x000000ff00157202 */ /* 0x000fe20000000f00 */
[----:B------:R-:W2:Y:S01]  /*0040*/  LDCU.64 UR12, c[0x0][0x358] ;  /* 0x00006b00ff0c77ac */ /* 0x000ea20008000a00 */
[----:B-1----:R-:W-:Y:S01]  /*0050*/  UISETP.GE.AND UP0, UPT, UR5, 0x1, UPT ;  /* 0x000000010500788c */ /* 0x002fe2000bf06270 */
[----:B0-----:R-:W-:-:S04]  /*0060*/  IABS R7, R2 ;  /* 0x0000000200077213 */ /* 0x001fc80000000000 */
[----:B------:R-:W0:Y:S08]  /*0070*/  I2F.RP R0, R7 ;  /* 0x0000000700007306 */ /* 0x000e300000209400 */
[----:B0-----:R-:W0:Y:S02]  /*0080*/  MUFU.RCP R0, R0 ;  /* 0x0000000000007308 */ /* 0x001e240000001000 */
[----:B0-----:R-:W-:-:S06]  /*0090*/  IADD3 R4, PT, PT, R0, 0xffffffe, RZ ;  /* 0x0ffffffe00047810 */ /* 0x001fcc0007ffe0ff */
[----:B------:R0:W1:Y:S02]  /*00a0*/  F2I.FTZ.U32.TRUNC.NTZ R5, R4 ;  /* 0x0000000400057305 */ /* 0x000064000021f000 */
[----:B0-----:R-:W-:Y:S01]  /*00b0*/  HFMA2 R4, -RZ, RZ, 0, 0 ;  /* 0x00000000ff047431 */ /* 0x001fe200000001ff */
[----:B-1----:R-:W-:-:S05]  /*00c0*/  IADD3 R6, PT, PT, RZ, -R5, RZ ;  /* 0x80000005ff067210 */ /* 0x002fca0007ffe0ff */
[----:B------:R-:W-:Y:S01]  /*00d0*/  IMAD R9, R6, R7, RZ ;  /* 0x0000000706097224 */ /* 0x000fe200078e02ff */
[----:B------:R-:W-:-:S03]  /*00e0*/  IABS R6, R3 ;  /* 0x0000000300067213 */ /* 0x000fc60000000000 */
[----:B------:R-:W-:-:S06]  /*00f0*/  IMAD.HI.U32 R5, R5, R9, R4 ;  /* 0x0000000905057227 */ /* 0x000fcc00078e0004 */
[----:B------:R-:W-:-:S05]  /*0100*/  IMAD.HI.U32 R5, R5, R6, RZ ;  /* 0x0000000605057227 */ /* 0x000fca00078e00ff */
[----:B------:R-:W-:-:S05]  /*0110*/  IADD3 R0, PT, PT, -R5, RZ, RZ ;  /* 0x000000ff05007210 */ /* 0x000fca0007ffe1ff */
[C---:B------:R-:W-:Y:S02]  /*0120*/  IMAD R0, R7.reuse, R0, R6 ;  /* 0x0000000007007224 */ /* 0x040fe400078e0206 */
[----:B------:R-:W0:Y:S03]  /*0130*/  S2R R6, SR_TID.X ;  /* 0x0000000000067919 */ /* 0x000e260000002100 */
[----:B------:R-:W-:-:S13]  /*0140*/  ISETP.GT.U32.AND P1, PT, R7, R0, PT ;  /* 0x000000000700720c */ /* 0x000fda0003f24070 */
[-C--:B------:R-:W-:Y:S02]  /*0150*/  @!P1 IADD3 R0, PT, PT, R0, -R7.reuse, RZ ;  /* 0x8000000700009210 */ /* 0x080fe40007ffe0ff */
[----:B------:R-:W-:Y:S02]  /*0160*/  @!P1 IADD3 R5, PT, PT, R5, 0x1, RZ ;  /* 0x0000000105059810 */ /* 0x000fe40007ffe0ff */
[----:B------:R-:W-:Y:S02]  /*0170*/  ISETP.GE.U32.AND P0, PT, R0, R7, PT ;  /* 0x000000070000720c */ /* 0x000fe40003f06070 */
[----:B------:R-:W-:Y:S02]  /*0180*/  LOP3.LUT R0, R3, R2, RZ, 0x3c, !PT ;  /* 0x0000000203007212 */ /* 0x000fe400078e3cff */
[----:B------:R-:W-:Y:S02]  /*0190*/  ISETP.NE.AND P1, PT, R2, RZ, PT ;  /* 0x000000ff0200720c */ /* 0x000fe40003f25270 */
[----:B------:R-:W-:-:S02]  /*01a0*/  ISETP.GE.AND P2, PT, R0, RZ, PT ;  /* 0x000000ff0000720c */ /* 0x000fc40003f46270 */
[----:B------:R-:W-:-:S05]  /*01b0*/  IADD3 R7, PT, PT, R2, -0x1, RZ ;  /* 0xffffffff02077810 */ /* 0x000fca0007ffe0ff */
[----:B------:R-:W-:Y:S02]  /*01c0*/  @P0 IADD3 R5, PT, PT, R5, 0x1, RZ ;  /* 0x0000000105050810 */ /* 0x000fe40007ffe0ff */
[----:B0-----:R-:W-:-:S04]  /*01d0*/  ISETP.NE.AND P0, PT, R6, R7, PT ;  /* 0x000000070600720c */ /* 0x001fc80003f05270 */
[----:B------:R-:W-:Y:S02]  /*01e0*/  @!P2 IADD3 R5, PT, PT, -R5, RZ, RZ ;  /* 0x000000ff0505a210 */ /* 0x000fe40007ffe1ff */
[----:B------:R-:W-:-:S05]  /*01f0*/  @!P1 LOP3.LUT R5, RZ, R2, RZ, 0x33, !PT ;  /* 0x00000002ff059212 */ /* 0x000fca00078e33ff */
[----:B------:R-:W-:-:S05]  /*0200*/  IMAD R23, R5, R6, R5 ;  /* 0x0000000605177224 */ /* 0x000fca00078e0205 */
[----:B------:R-:W-:Y:S02]  /*0210*/  IADD3 R23, PT, PT, R23, UR5, RZ ;  /* 0x0000000517177c10 */ /* 0x000fe4000fffe0ff */
[----:B------:R-:W-:Y:S01]  /*0220*/  @!P0 IADD3 R23, PT, PT, R3, -0x1, RZ ;  /* 0xffffffff03178810 */ /* 0x000fe20007ffe0ff */
[----:B--2---:R-:W-:Y:S06]  /*0230*/  BRA.U !UP0, `(.L_x_0) ;  /* 0x0000001d08f87547 */ /* 0x004fec000b800000 */
[----:B------:R-:W-:Y:S01]  /*0240*/  UISETP.GE.U32.AND UP0, UPT, UR5, 0x10, UPT ;  /* 0x000000100500788c */ /* 0x000fe2000bf06070 */
[----:B------:R-:W-:Y:S01]  /*0250*/  IMAD R4, R5, R6, RZ ;  /* 0x0000000605047224 */ /* 0x000fe200078e02ff */
[----:B------:R-:W-:Y:S01]  /*0260*/  I2FP.F32.U32 R3, UR5 ;  /* 0x0000000500037c45 */ /* 0x000fe20008201000 */
[----:B------:R-:W-:Y:S01]  /*0270*/  ULOP3.LUT UR8, UR5, 0xf, URZ, 0xc0, !UPT ;  /* 0x0000000f05087892 */ /* 0x000fe2000f8ec0ff */
[----:B------:R-:W-:Y:S01]  /*0280*/  MOV R21, RZ ;  /* 0x000000ff00157202 */ /* 0x000fe20000000f00 */
[----:B------:R-:W-:-:S04]  /*0290*/  UMOV UR4, URZ ;  /* 0x000000ff00047c82 */ /* 0x000fc80008000000 */
[----:B------:R-:W-:Y:S06]  /*02a0*/  BRA.U !UP0, `(.L_x_1) ;  /* 0x0000001108307547 */ /* 0x000fec000b800000 */
[----:B------:R-:W0:Y:S01]  /*02b0*/  LDCU.64 UR6, c[0x0][0x388] ;  /* 0x00007100ff0677ac */ /* 0x000e220008000a00 */
[----:B------:R-:W-:Y:S01]  /*02c0*/  HFMA2 R21, -RZ, RZ, 0, 0 ;  /* 0x00000000ff157431 */ /* 0x000fe200000001ff */
[----:B------:R-:W-:Y:S01]  /*02d0*/  MOV R7, R4 ;  /* 0x0000000400077202 */ /* 0x000fe20000000f00 */
[----:B------:R-:W-:-:S04]  /*02e0*/  ULOP3.LUT UR4, UR5, 0x7ffffff0, URZ, 0xc0, !UPT ;  /* 0x7ffffff005047892 */ /* 0x000fc8000f8ec0ff */
[----:B------:R-:W-:Y:S02]  /*02f0*/  UIADD3 UR9, UPT, UPT, -UR4, URZ, URZ ;  /* 0x000000ff04097290 */ /* 0x000fe4000fffe1ff */
[----:B0-----:R-:W-:-:S04]  /*0300*/  UIADD3 UR5, UP0, UPT, UR6, 0x20, URZ ;  /* 0x0000002006057890 */ /* 0x001fc8000ff1e0ff */
[----:B------:R-:W-:-:S12]  /*0310*/  UIADD3.X UR6, UPT, UPT, URZ, UR7, URZ, UP0, !UPT ;  /* 0x00000007ff067290 */ /* 0x000fd800087fe4ff */
.L_x_34:
[----:B------:R-:W-:Y:S02]  /*0320*/  MOV R10, UR5 ;  /* 0x00000005000a7c02 */ /* 0x000fe40008000f00 */
[----:B------:R-:W-:-:S03]  /*0330*/  MOV R11, UR6 ;  /* 0x00000006000b7c02 */ /* 0x000fc60008000f00 */
[----:B------:R-:W-:-:S05]  /*0340*/  IMAD.WIDE R10, R7, 0x4, R10 ;  /* 0x00000004070a7825 */ /* 0x000fca00078e020a */
[----:B------:R-:W2:Y:S01]  /*0350*/  LDG.E R0, desc[UR12][R10.64+-0x20] ;  /* 0xffffe00c0a007981 */ /* 0x000ea2000c1e1900 */
[----:B------:R-:W0:Y:S01]  /*0360*/  MUFU.RCP R2, R3 ;  /* 0x0000000300027308 */ /* 0x000e220000001000 */
[----:B------:R-:W-:Y:S01]  /*0370*/  UIADD3 UR9, UPT, UPT, UR9, 0x10, URZ ;  /* 0x0000001009097890 */ /* 0x000fe2000fffe0ff */
[----:B------:R-:W-:Y:S03]  /*0380*/  BSSY.RECONVERGENT B2, `(.L_x_2) ;  /* 0x000000c000027945 */ /* 0x000fe60003800200 */
[----:B------:R-:W-:Y:S01]  /*0390*/  UISETP.NE.AND UP0, UPT, UR9, URZ, UPT ;  /* 0x000000ff0900728c */ /* 0x000fe2000bf05270 */
[----:B0-----:R-:W-:-:S04]  /*03a0*/  FFMA R9, -R3, R2, 1 ;  /* 0x3f80000003097423 */ /* 0x001fc80000000102 */
[----:B------:R-:W-:Y:S01]  /*03b0*/  FFMA R9, R2, R9, R2 ;  /* 0x0000000902097223 */ /* 0x000fe20000000002 */
[----:B--2---:R-:W0:Y:S03]  /*03c0*/  FCHK P0, R0, R3 ;  /* 0x0000000300007302 */ /* 0x004e260000000000 */
[----:B------:R-:W-:-:S04]  /*03d0*/  FFMA R2, R0, R9, RZ ;  /* 0x0000000900027223 */ /* 0x000fc800000000ff */
[----:B------:R-:W-:-:S04]  /*03e0*/  FFMA R8, -R3, R2, R0 ;  /* 0x0000000203087223 */ /* 0x000fc80000000100 */
[----:B------:R-:W-:Y:S01]  /*03f0*/  FFMA R8, R9, R8, R2 ;  /* 0x0000000809087223 */ /* 0x000fe20000000002 */
[----:B0-----:R-:W-:Y:S06]  /*0400*/  @!P0 BRA `(.L_x_3) ;  /* 0x00000000000c8947 */ /* 0x001fec0003800000 */
[----:B------:R-:W-:-:S07]  /*0410*/  MOV R20, 0x430 ;  /* 0x0000043000147802 */ /* 0x000fce0000000f00 */
[----:B------:R-:W-:Y:S05]  /*0420*/  CALL.REL.NOINC `($__internal_0_$__cuda_sm3x_div_rn_noftz_f32_slowpath) ;  /* 0x0000002c00087944 */ /* 0x000fea0003c00000 */
[----:B------:R-:W-:-:S07]  /*0430*/  MOV R8, R0 ;  /* 0x0000000000087202 */ /* 0x000fce0000000f00 */
.L_x_3:
[----:B------:R-:W-:Y:S05]  /*0440*/  BSYNC.RECONVERGENT B2 ;  /* 0x0000000000027941 */ /* 0x000fea0003800200 */
.L_x_2:
[----:B------:R-:W2:Y:S01]  /*0450*/  LDG.E R12, desc[UR12][R10.64+-0x1c] ;  /* 0xffffe40c0a0c7981 */ /* 0x000ea2000c1e1900 */
[----:B------:R-:W0:Y:S01]  /*0460*/  MUFU.RCP R0, R3 ;  /* 0x0000000300007308 */ /* 0x000e220000001000 */
[----:B------:R-:W-:Y:S01]  /*0470*/  BSSY.RECONVERGENT B2, `(.L_x_4) ;  /* 0x000000d000027945 */ /* 0x000fe20003800200 */
[----:B------:R-:W-:Y:S01]  /*0480*/  FADD R8, R8, R21 ;  /* 0x0000001508087221 */ /* 0x000fe20000000000 */
[----:B0-----:R-:W-:-:S04]  /*0490*/  FFMA R9, -R3, R0, 1 ;  /* 0x3f80000003097423 */ /* 0x001fc80000000100 */
[----:B------:R-:W-:Y:S01]  /*04a0*/  FFMA R0, R0, R9, R0 ;  /* 0x0000000900007223 */ /* 0x000fe20000000000 */
[----:B--2---:R-:W0:Y:S03]  /*04b0*/  FCHK P0, R12, R3 ;  /* 0x000000030c007302 */ /* 0x004e260000000000 */
[----:B------:R-:W-:-:S04]  /*04c0*/  FFMA R2, R0, R12, RZ ;  /* 0x0000000c00027223 */ /* 0x000fc800000000ff */
[----:B------:R-:W-:-:S04]  /*04d0*/  FFMA R9, -R3, R2, R12 ;  /* 0x0000000203097223 */ /* 0x000fc8000000010c */
[----:B------:R-:W-:Y:S01]  /*04e0*/  FFMA R9, R0, R9, R2 ;  /* 0x0000000900097223 */ /* 0x000fe20000000002 */
[----:B0-----:R-:W-:Y:S06]  /*04f0*/  @!P0 BRA `(.L_x_5) ;  /* 0x0000000000108947 */ /* 0x001fec0003800000 */
[----:B------:R-:W-:Y:S02]  /*0500*/  MOV R0, R12 ;  /* 0x0000000c00007202 */ /* 0x000fe40000000f00 */
[----:B------:R-:W-:-:S07]  /*0510*/  MOV R20, 0x530 ;  /* 0x0000053000147802 */ /* 0x000fce0000000f00 */
[----:B------:R-:W-:Y:S05]  /*0520*/  CALL.REL.NOINC `($__internal_0_$__cuda_sm3x_div_rn_noftz_f32_slowpath) ;  /* 0x0000002800c87944 */ /* 0x000fea0003c00000 */
[----:B------:R-:W-:-:S07]  /*0530*/  MOV R9, R0 ;  /* 0x0000000000097202 */ /* 0x000fce0000000f00 */
.L_x_5:
[----:B------:R-:W-:Y:S05]  /*0540*/  BSYNC.RECONVERGENT B2 ;  /* 0x0000000000027941 */ /* 0x000fea0003800200 */
.L_x_4:
        /* <DEDUP_REMOVED lines=15> */
.L_x_7:
[----:B------:R-:W-:Y:S05]  /*0640*/  BSYNC.RECONVERGENT B2 ;  /* 0x0000000000027941 */ /* 0x000fea0003800200 */
.L_x_6:
        /* <DEDUP_REMOVED lines=15> */
.L_x_9:
[----:B------:R-:W-:Y:S05]  /*0740*/  BSYNC.RECONVERGENT B2 ;  /* 0x0000000000027941 */ /* 0x000fea0003800200 */
.L_x_8:
        /* <DEDUP_REMOVED lines=15> */
.L_x_11:
[----:B------:R-:W-:Y:S05]  /*0840*/  BSYNC.RECONVERGENT B2 ;  /* 0x0000000000027941 */ /* 0x000fea0003800200 */
.L_x_10:
        /* <DEDUP_REMOVED lines=15> */
.L_x_13:
[----:B------:R-:W-:Y:S05]  /*0940*/  BSYNC.RECONVERGENT B2 ;  /* 0x0000000000027941 */ /* 0x000fea0003800200 */
.L_x_12:
        /* <DEDUP_REMOVED lines=15> */
.L_x_15:
[----:B------:R-:W-:Y:S05]  /*0a40*/  BSYNC.RECONVERGENT B2 ;  /* 0x0000000000027941 */ /* 0x000fea0003800200 */
.L_x_14:
        /* <DEDUP_REMOVED lines=15> */
.L_x_17:
[----:B------:R-:W-:Y:S05]  /*0b40*/  BSYNC.RECONVERGENT B2 ;  /* 0x0000000000027941 */ /* 0x000fea0003800200 */
.L_x_16:
        /* <DEDUP_REMOVED lines=15> */
.L_x_19:
[----:B------:R-:W-:Y:S05]  /*0c40*/  BSYNC.RECONVERGENT B2 ;  /* 0x0000000000027941 */ /* 0x000fea0003800200 */
.L_x_18:
        /* <DEDUP_REMOVED lines=15> */
.L_x_21:
[----:B------:R-:W-:Y:S05]  /*0d40*/  BSYNC.RECONVERGENT B2 ;  /* 0x0000000000027941 */ /* 0x000fea0003800200 */
.L_x_20:
        /* <DEDUP_REMOVED lines=15> */
.L_x_23:
[----:B------:R-:W-:Y:S05]  /*0e40*/  BSYNC.RECONVERGENT B2 ;  /* 0x0000000000027941 */ /* 0x000fea0003800200 */
.L_x_22:
        /* <DEDUP_REMOVED lines=15> */
.L_x_25:
[----:B------:R-:W-:Y:S05]  /*0f40*/  BSYNC.RECONVERGENT B2 ;  /* 0x0000000000027941 */ /* 0x000fea0003800200 */
.L_x_24:
        /* <DEDUP_REMOVED lines=15> */
.L_x_27:
[----:B------:R-:W-:Y:S05]  /*1040*/  BSYNC.RECONVERGENT B2 ;  /* 0x0000000000027941 */ /* 0x000fea0003800200 */
.L_x_26:
        /* <DEDUP_REMOVED lines=15> */
.L_x_29:
[----:B------:R-:W-:Y:S05]  /*1140*/  BSYNC.RECONVERGENT B2 ;  /* 0x0000000000027941 */ /* 0x000fea0003800200 */
.L_x_28:
        /* <DEDUP_REMOVED lines=15> */
.L_x_31:
[----:B------:R-:W-:Y:S05]  /*1240*/  BSYNC.RECONVERGENT B2 ;  /* 0x0000000000027941 */ /* 0x000fea0003800200 */
.L_x_30:
        /* <DEDUP_REMOVED lines=14> */
.L_x_33:
[----:B------:R-:W-:Y:S05]  /*1330*/  BSYNC.RECONVERGENT B2 ;  /* 0x0000000000027941 */ /* 0x000fea0003800200 */
.L_x_32:
[----:B------:R-:W-:Y:S01]  /*1340*/  FADD R21, R8, R0 ;  /* 0x0000000008157221 */ /* 0x000fe20000000000 */
[----:B------:R-:W-:Y:S01]  /*1350*/  IADD3 R7, PT, PT, R7, 0x10, RZ ;  /* 0x0000001007077810 */ /* 0x000fe20007ffe0ff */
[----:B------:R-:W-:Y:S06]  /*1360*/  BRA.U UP0, `(.L_x_34) ;  /* 0xffffffed00ec7547 */ /* 0x000fec000b83ffff */
.L_x_1:
[----:B------:R-:W-:-:S09]  /*1370*/  UISETP.NE.AND UP0, UPT, UR8, URZ, UPT ;  /* 0x000000ff0800728c */ /* 0x000fd2000bf05270 */
[----:B------:R-:W-:Y:S05]  /*1380*/  BRA.U !UP0, `(.L_x_0) ;  /* 0x0000000d08a47547 */ /* 0x000fea000b800000 */
[----:B------:R-:W0:Y:S01]  /*1390*/  LDCU UR5, c[0x0][0x398] ;  /* 0x00007300ff0577ac */ /* 0x000e220008000800 */
[----:B------:R-:W-:Y:S02]  /*13a0*/  UISETP.GE.U32.AND UP0, UPT, UR8, 0x8, UPT ;  /* 0x000000080800788c */ /* 0x000fe4000bf06070 */
[----:B0-----:R-:W-:-:S07]  /*13b0*/  ULOP3.LUT UR5, UR5, 0x7, URZ, 0xc0, !UPT ;  /* 0x0000000705057892 */ /* 0x001fce000f8ec0ff */
[----:B------:R-:W-:Y:S05]  /*13c0*/  BRA.U !UP0, `(.L_x_35) ;  /* 0x00000009080c7547 */ /* 0x000fea000b800000 */
[----:B------:R-:W0:Y:S01]  /*13d0*/  LDC.64 R8, c[0x0][0x388] ;  /* 0x0000e200ff087b82 */ /* 0x000e220000000a00 */
[----:B------:R-:W-:-:S05]  /*13e0*/  IADD3 R7, PT, PT, R4, UR4, RZ ;  /* 0x0000000404077c10 */ /* 0x000fca000fffe0ff */
[----:B0-----:R-:W-:-:S05]  /*13f0*/  IMAD.WIDE R8, R7, 0x4, R8 ;  /* 0x0000000407087825 */ /* 0x001fca00078e0208 */
[----:B------:R-:W2:Y:S01]  /*1400*/  LDG.E R10, desc[UR12][R8.64] ;  /* 0x0000000c080a7981 */ /* 0x000ea2000c1e1900 */
[----:B------:R-:W0:Y:S01]  /*1410*/  MUFU.RCP R0, R3 ;  /* 0x0000000300007308 */ /* 0x000e220000001000 */
[----:B------:R-:W-:Y:S01]  /*1420*/  BSSY.RECONVERGENT B2, `(.L_x_36) ;  /* 0x000000c000027945 */ /* 0x000fe20003800200 */
[----:B0-----:R-:W-:-:S04]  /*1430*/  FFMA R7, -R3, R0, 1 ;  /* 0x3f80000003077423 */ /* 0x001fc80000000100 */
[----:B------:R-:W-:Y:S02]  /*1440*/  FFMA R0, R0, R7, R0 ;  /* 0x0000000700007223 */ /* 0x000fe40000000000 */
[----:B--2---:R-:W0:Y:S02]  /*1450*/  FCHK P0, R10, R3 ;  /* 0x000000030a007302 */ /* 0x004e240000000000 */
        /* <DEDUP_REMOVED lines=8> */
.L_x_37:
[----:B------:R-:W-:Y:S05]  /*14e0*/  BSYNC.RECONVERGENT B2 ;  /* 0x0000000000027941 */ /* 0x000fea0003800200 */
.L_x_36:
[----:B------:R-:W2:Y:S01]  /*14f0*/  LDG.E R12, desc[UR12][R8.64+0x4] ;  /* 0x0000040c080c7981 */ /* 0x000ea2000c1e1900 */
[----:B------:R-:W0:Y:S01]  /*1500*/  MUFU.RCP R0, R3 ;  /* 0x0000000300007308 */ /* 0x000e220000001000 */
[----:B------:R-:W-:Y:S01]  /*1510*/  BSSY.RECONVERGENT B2, `(.L_x_38) ;  /* 0x000000d000027945 */ /* 0x000fe20003800200 */
[----:B0-----:R-:W-:-:S04]  /*1520*/  FFMA R7, -R3, R0, 1 ;  /* 0x3f80000003077423 */ /* 0x001fc80000000100 */
[----:B------:R-:W-:Y:S01]  /*1530*/  FFMA R0, R0, R7, R0 ;  /* 0x0000000700007223 */ /* 0x000fe20000000000 */
[----:B------:R-:W-:Y:S01]  /*1540*/  FADD R7, R21, R2 ;  /* 0x0000000215077221 */ /* 0x000fe20000000000 */
        /* <DEDUP_REMOVED lines=9> */
.L_x_39:
[----:B------:R-:W-:Y:S05]  /*15e0*/  BSYNC.RECONVERGENT B2 ;  /* 0x0000000000027941 */ /* 0x000fea0003800200 */
.L_x_38:
        /* <DEDUP_REMOVED lines=15> */
.L_x_41:
[----:B------:R-:W-:Y:S05]  /*16e0*/  BSYNC.RECONVERGENT B2 ;  /* 0x0000000000027941 */ /* 0x000fea0003800200 */
.L_x_40:
        /* <DEDUP_REMOVED lines=15> */
.L_x_43:
[----:B------:R-:W-:Y:S05]  /*17e0*/  BSYNC.RECONVERGENT B2 ;  /* 0x0000000000027941 */ /* 0x000fea0003800200 */
.L_x_42:
        /* <DEDUP_REMOVED lines=15> */
.L_x_45:
[----:B------:R-:W-:Y:S05]  /*18e0*/  BSYNC.RECONVERGENT B2 ;  /* 0x0000000000027941 */ /* 0x000fea0003800200 */
.L_x_44:
        /* <DEDUP_REMOVED lines=15> */
.L_x_47:
[----:B------:R-:W-:Y:S05]  /*19e0*/  BSYNC.RECONVERGENT B2 ;  /* 0x0000000000027941 */ /* 0x000fea0003800200 */
.L_x_46:
        /* <DEDUP_REMOVED lines=15> */
.L_x_49:
[----:B------:R-:W-:Y:S05]  /*1ae0*/  BSYNC.RECONVERGENT B2 ;  /* 0x0000000000027941 */ /* 0x000fea0003800200 */
.L_x_48:
        /* <DEDUP_REMOVED lines=14> */
.L_x_51:
[----:B------:R-:W-:Y:S05]  /*1bd0*/  BSYNC.RECONVERGENT B2 ;  /* 0x0000000000027941 */ /* 0x000fea0003800200 */
.L_x_50:
[----:B------:R-:W-:Y:S01]  /*1be0*/  FADD R21, R7, R0 ;  /* 0x0000000007157221 */ /* 0x000fe20000000000 */
[----:B------:R-:W-:-:S12]  /*1bf0*/  UIADD3 UR4, UPT, UPT, UR4, 0x8, URZ ;  /* 0x0000000804047890 */ /* 0x000fd8000fffe0ff */
.L_x_35:
        /* <DEDUP_REMOVED lines=23> */
.L_x_54:
[----:B------:R-:W-:Y:S05]  /*1d70*/  BSYNC.RECONVERGENT B2 ;  /* 0x0000000000027941 */ /* 0x000fea0003800200 */
.L_x_53:
        /* <DEDUP_REMOVED lines=15> */
.L_x_56:
[----:B------:R-:W-:Y:S05]  /*1e70*/  BSYNC.RECONVERGENT B2 ;  /* 0x0000000000027941 */ /* 0x000fea0003800200 */
.L_x_55:
        /* <DEDUP_REMOVED lines=15> */
.L_x_58:
[----:B------:R-:W-:Y:S05]  /*1f70*/  BSYNC.RECONVERGENT B2 ;  /* 0x0000000000027941 */ /* 0x000fea0003800200 */
.L_x_57:
        /* <DEDUP_REMOVED lines=14> */
.L_x_60:
[----:B------:R-:W-:Y:S05]  /*2060*/  BSYNC.RECONVERGENT B2 ;  /* 0x0000000000027941 */ /* 0x000fea0003800200 */
.L_x_59:
[----:B------:R-:W-:Y:S01]  /*2070*/  FADD R21, R7, R0 ;  /* 0x0000000007157221 */ /* 0x000fe20000000000 */
[----:B------:R-:W-:-:S12]  /*2080*/  UIADD3 UR4, UPT, UPT, UR4, 0x4, URZ ;  /* 0x0000000404047890 */ /* 0x000fd8000fffe0ff */
.L_x_52:
[----:B------:R-:W-:-:S09]  /*2090*/  UISETP.NE.AND UP0, UPT, UR6, URZ, UPT ;  /* 0x000000ff0600728c */ /* 0x000fd2000bf05270 */
[----:B------:R-:W-:Y:S05]  /*20a0*/  BRA.U !UP0, `(.L_x_0) ;  /* 0x00000001085c7547 */ /* 0x000fea000b800000 */
[----:B------:R-:W0:Y:S01]  /*20b0*/  LDC.64 R8, c[0x0][0x388] ;  /* 0x0000e200ff087b82 */ /* 0x000e220000000a00 */
[----:B------:R-:W-:Y:S01]  /*20c0*/  IADD3 R4, PT, PT, R4, UR4, RZ ;  /* 0x0000000404047c10 */ /* 0x000fe2000fffe0ff */
[----:B------:R-:W-:-:S12]  /*20d0*/  UIADD3 UR7, UPT, UPT, -UR6, URZ, URZ ;  /* 0x000000ff06077290 */ /* 0x000fd8000fffe1ff */
.L_x_63:
[----:B0-----:R-:W-:-:S06]  /*20e0*/  IMAD.WIDE R10, R4, 0x4, R8 ;  /* 0x00000004040a7825 */ /* 0x001fcc00078e0208 */
        /* <DEDUP_REMOVED lines=15> */
.L_x_62:
[----:B------:R-:W-:Y:S05]  /*21e0*/  BSYNC.RECONVERGENT B2 ;  /* 0x0000000000027941 */ /* 0x000fea0003800200 */
.L_x_61:
[----:B------:R-:W-:Y:S01]  /*21f0*/  FADD R21, R0, R21 ;  /* 0x0000001500157221 */ /* 0x000fe20000000000 */
[----:B------:R-:W-:Y:S01]  /*2200*/  IADD3 R4, PT, PT, R4, 0x1, RZ ;  /* 0x0000000104047810 */ /* 0x000fe20007ffe0ff */
[----:B------:R-:W-:Y:S06]  /*2210*/  BRA.U UP0, `(.L_x_63) ;  /* 0xfffffffd00b07547 */ /* 0x000fec000b83ffff */
.L_x_0:
[----:B------:R-:W0:Y:S08]  /*2220*/  LDC R14, c[0x0][0x398] ;  /* 0x0000e600ff0e7b82 */ /* 0x000e300000000800 */
[----:B------:R-:W1:Y:S01]  /*2230*/  LDC.64 R2, c[0x0][0x380] ;  /* 0x0000e000ff027b82 */ /* 0x000e620000000a00 */
[----:B0-----:R-:W-:-:S05]  /*2240*/  IMAD R5, R5, R6, R14 ;  /* 0x0000000605057224 */ /* 0x001fca00078e020e */
[----:B------:R-:W-:-:S04]  /*2250*/  IADD3 R8, PT, PT, R5, -0x1, RZ ;  /* 0xffffffff05087810 */ /* 0x000fc80007ffe0ff */
[C---:B------:R-:W-:Y:S01]  /*2260*/  ISETP.GE.AND P0, PT, R8.reuse, R23, PT ;  /* 0x000000170800720c */ /* 0x040fe20003f06270 */
[----:B-1----:R-:W-:-:S05]  /*2270*/  IMAD.WIDE R2, R8, 0x4, R2 ;  /* 0x0000000408027825 */ /* 0x002fca00078e0202 */
[----:B------:R0:W-:Y:S07]  /*2280*/  STG.E desc[UR12][R2.64], R21 ;  /* 0x0000001502007986 */ /* 0x0001ee000c10190c */
[----:B------:R-:W-:Y:S05]  /*2290*/  @P0 EXIT ;  /* 0x000000000000094d */ /* 0x000fea0003800000 */
[----:B0-----:R-:W-:Y:S01]  /*22a0*/  MOV R2, R5 ;  /* 0x0000000500027202 */ /* 0x001fe20000000f00 */
[----:B------:R-:W-:Y:S01]  /*22b0*/  BSSY.RECONVERGENT B2, `(.L_x_64) ;  /* 0x000003f000027945 */ /* 0x000fe20003800200 */
[----:B------:R-:W-:Y:S02]  /*22c0*/  I2FP.F32.S32 R3, R14 ;  /* 0x0000000e00037245 */ /* 0x000fe40000201400 */
[----:B------:R-:W-:-:S04]  /*22d0*/  IADD3 R9, PT, PT, R23, -R2, RZ ;  /* 0x8000000217097210 */ /* 0x000fc80007ffe0ff */
[----:B------:R-:W-:-:S04]  /*22e0*/  IADD3 R0, PT, PT, R9, 0x1, RZ ;  /* 0x0000000109007810 */ /* 0x000fc80007ffe0ff */
[----:B------:R-:W-:-:S13]  /*22f0*/  LOP3.LUT P0, R0, R0, 0x3, RZ, 0xc0, !PT ;  /* 0x0000000300007812 */ /* 0x000fda000780c0ff */
[----:B------:R-:W-:Y:S05]  /*2300*/  @!P0 BRA `(.L_x_65) ;  /* 0x0000000000e48947 */ /* 0x000fea0003800000 */
[----:B------:R-:W0:Y:S01]  /*2310*/  LDC.64 R6, c[0x0][0x388] ;  /* 0x0000e200ff067b82 */ /* 0x000e220000000a00 */
[----:B------:R-:W-:Y:S01]  /*2320*/  HFMA2 R12, -RZ, RZ, 0, 2.384185791015625e-07 ;  /* 0x00000004ff0c7431 */ /* 0x000fe200000001ff */
[----:B------:R-:W-:Y:S01]  /*2330*/  MOV R13, 0x0 ;  /* 0x00000000000d7802 */ /* 0x000fe20000000f00 */
[----:B------:R-:W-:-:S05]  /*2340*/  IMAD.WIDE R14, R14, 0x4, RZ ;  /* 0x000000040e0e7825 */ /* 0x000fca00078e02ff */
[----:B------:R-:W1:Y:S01]  /*2350*/  LDC.64 R4, c[0x0][0x380] ;  /* 0x0000e000ff047b82 */ /* 0x000e620000000a00 */
[----:B0-----:R-:W-:Y:S01]  /*2360*/  IMAD.WIDE.U32 R10, R6, 0x1, R12 ;  /* 0x00000001060a7825 */ /* 0x001fe200078e000c */
[----:B------:R-:W-:-:S04]  /*2370*/  IADD3 R6, PT, PT, -R0, RZ, RZ ;  /* 0x000000ff00067210 */ /* 0x000fc80007ffe1ff */
[----:B------:R-:W-:Y:S01]  /*2380*/  IADD3 R7, PT, PT, R11, R7, RZ ;  /* 0x000000070b077210 */ /* 0x000fe20007ffe0ff */
[----:B-1----:R-:W-:Y:S01]  /*2390*/  IMAD.WIDE.U32 R12, R4, 0x1, R12 ;  /* 0x00000001040c7825 */ /* 0x002fe200078e000c */
[----:B------:R-:W-:-:S04]  /*23a0*/  MOV R4, R8 ;  /* 0x0000000800047202 */ /* 0x000fc80000000f00 */
[----:B------:R-:W-:-:S07]  /*23b0*/  IADD3 R5, PT, PT, R13, R5, RZ ;  /* 0x000000050d057210 */ /* 0x000fce0007ffe0ff */
.L_x_70:
[----:B------:R-:W-:Y:S02]  /*23c0*/  MOV R16, R10 ;  /* 0x0000000a00107202 */ /* 0x000fe40000000f00 */
[----:B------:R-:W-:-:S03]  /*23d0*/  MOV R17, R7 ;  /* 0x0000000700117202 */ /* 0x000fc60000000f00 */
[----:B------:R-:W-:-:S03]  /*23e0*/  IMAD.WIDE R16, R4, 0x4, R16 ;  /* 0x0000000404107825 */ /* 0x000fc600078e0210 */
[----:B0-----:R-:W-:-:S04]  /*23f0*/  IADD3 R18, P0, PT, -R14, R16, RZ ;  /* 0x000000100e127210 */ /* 0x001fc80007f1e1ff */
[----:B------:R-:W-:-:S05]  /*2400*/  IADD3.X R19, PT, PT, ~R15, R17, RZ, P0, !PT ;  /* 0x000000110f137210 */ /* 0x000fca00007fe5ff */
[----:B------:R0:W2:Y:S01]  /*2410*/  LDG.E R0, desc[UR12][R18.64] ;  /* 0x0000000c12007981 */ /* 0x0000a2000c1e1900 */
[----:B------:R-:W1:Y:S01]  /*2420*/  MUFU.RCP R8, R3 ;  /* 0x0000000300087308 */ /* 0x000e620000001000 */
[----:B------:R-:W-:Y:S01]  /*2430*/  IADD3 R6, PT, PT, R6, 0x1, RZ ;  /* 0x0000000106067810 */ /* 0x000fe20007ffe0ff */
[----:B------:R-:W-:Y:S01]  /*2440*/  BSSY.RECONVERGENT B3, `(.L_x_66) ;  /* 0x0000012000037945 */ /* 0x000fe20003800200 */
[----:B------:R-:W-:Y:S02]  /*2450*/  IADD3 R20, PT, PT, R4, 0x1, RZ ;  /* 0x0000000104147810 */ /* 0x000fe40007ffe0ff */
[----:B------:R-:W-:Y:S02]  /*2460*/  ISETP.NE.AND P2, PT, R6, RZ, PT ;  /* 0x000000ff0600720c */ /* 0x000fe40003f45270 */
[----:B0-----:R-:W-:Y:S02]  /*2470*/  MOV R18, R12 ;  /* 0x0000000c00127202 */ /* 0x001fe40000000f00 */
[----:B------:R-:W-:-:S03]  /*2480*/  MOV R19, R5 ;  /* 0x0000000500137202 */ /* 0x000fc60000000f00 */
[----:B------:R-:W-:-:S04]  /*2490*/  IMAD.WIDE R18, R4, 0x4, R18 ;  /* 0x0000000404127825 */ /* 0x000fc800078e0212 */
[----:B-1----:R-:W-:Y:S01]  /*24a0*/  FFMA R25, -R3, R8, 1 ;  /* 0x3f80000003197423 */ /* 0x002fe20000000108 */
[----:B------:R-:W-:-:S03]  /*24b0*/  MOV R4, R20 ;  /* 0x0000001400047202 */ /* 0x000fc60000000f00 */
[----:B------:R-:W-:Y:S01]  /*24c0*/  FFMA R25, R8, R25, R8 ;  /* 0x0000001908197223 */ /* 0x000fe20000000008 */
[----:B--2---:R-:W0:Y:S03]  /*24d0*/  FCHK P0, R0, R3 ;  /* 0x0000000300007302 */ /* 0x004e260000000000 */
[----:B------:R-:W-:-:S04]  /*24e0*/  FFMA R8, R0, R25, RZ ;  /* 0x0000001900087223 */ /* 0x000fc800000000ff */
[----:B------:R-:W-:-:S04]  /*24f0*/  FFMA R22, -R3, R8, R0 ;  /* 0x0000000803167223 */ /* 0x000fc80000000100 */
[----:B------:R-:W-:Y:S01]  /*2500*/  FFMA R22, R25, R22, R8 ;  /* 0x0000001619167223 */ /* 0x000fe20000000008 */
[----:B------:R-:W-:Y:S01]  /*2510*/  MOV R8, R2 ;  /* 0x0000000200087202 */ /* 0x000fe20000000f00 */
[----:B0-----:R-:W-:Y:S06]  /*2520*/  @!P0 BRA `(.L_x_67) ;  /* 0x00000000000c8947 */ /* 0x001fec0003800000 */
[----:B------:R-:W-:-:S07]  /*2530*/  MOV R20, 0x2550 ;  /* 0x0000255000147802 */ /* 0x000fce0000000f00 */
[----:B------:R-:W-:Y:S05]  /*2540*/  CALL.REL.NOINC `($__internal_0_$__cuda_sm3x_div_rn_noftz_f32_slowpath) ;  /* 0x0000000800c07944 */ /* 0x000fea0003c00000 */
[----:B------:R-:W-:-:S07]  /*2550*/  MOV R22, R0 ;  /* 0x0000000000167202 */ /* 0x000fce0000000f00 */
.L_x_67:
[----:B------:R-:W-:Y:S05]  /*2560*/  BSYNC.RECONVERGENT B3 ;  /* 0x0000000000037941 */ /* 0x000fea0003800200 */
.L_x_66:
[----:B------:R-:W2:Y:S01]  /*2570*/  LDG.E R16, desc[UR12][R16.64] ;  /* 0x0000000c10107981 */ /* 0x000ea2000c1e1900 */
[----:B------:R-:W0:Y:S01]  /*2580*/  MUFU.RCP R0, R3 ;  /* 0x0000000300007308 */ /* 0x000e220000001000 */
[----:B------:R-:W-:Y:S01]  /*2590*/  BSSY.RECONVERGENT B3, `(.L_x_68) ;  /* 0x000000c000037945 */ /* 0x000fe20003800200 */
[----:B------:R-:W-:Y:S01]  /*25a0*/  FADD R21, -R22, R21 ;  /* 0x0000001516157221 */ /* 0x000fe20000000100 */
        /* <DEDUP_REMOVED lines=10> */
.L_x_69:
[----:B------:R-:W-:Y:S05]  /*2650*/  BSYNC.RECONVERGENT B3 ;  /* 0x0000000000037941 */ /* 0x000fea0003800200 */
.L_x_68:
[----:B------:R-:W-:Y:S01]  /*2660*/  FADD R21, R21, R0 ;  /* 0x0000000015157221 */ /* 0x000fe20000000000 */
[----:B------:R-:W-:-:S04]  /*2670*/  IADD3 R2, PT, PT, R8, 0x1, RZ ;  /* 0x0000000108027810 */ /* 0x000fc80007ffe0ff */
[----:B------:R0:W-:Y:S01]  /*2680*/  STG.E desc[UR12][R18.64], R21 ;  /* 0x0000001512007986 */ /* 0x0001e2000c10190c */
[----:B------:R-:W-:Y:S05]  /*2690*/  @P2 BRA `(.L_x_70) ;  /* 0xfffffffc00482947 */ /* 0x000fea000383ffff */
.L_x_65:
[----:B------:R-:W-:Y:S05]  /*26a0*/  BSYNC.RECONVERGENT B2 ;  /* 0x0000000000027941 */ /* 0x000fea0003800200 */
.L_x_64:
[----:B------:R-:W-:-:S13]  /*26b0*/  ISETP.GE.U32.AND P0, PT, R9, 0x3, PT ;  /* 0x000000030900780c */ /* 0x000fda0003f06070 */
[----:B------:R-:W-:Y:S05]  /*26c0*/  @!P0 EXIT ;  /* 0x000000000000894d */ /* 0x000fea0003800000 */
[----:B------:R-:W1:Y:S01]  /*26d0*/  LDCU UR4, c[0x0][0x398] ;  /* 0x00007300ff0477ac */ /* 0x000e620008000800 */
[----:B------:R-:W-:Y:S01]  /*26e0*/  IADD3 R23, PT, PT, -R23, R8, RZ ;  /* 0x0000000817177210 */ /* 0x000fe20007ffe1ff */
[----:B------:R-:W2:Y:S01]  /*26f0*/  LDCU.128 UR8, c[0x0][0x380] ;  /* 0x00007000ff0877ac */ /* 0x000ea20008000c00 */
[----:B-1----:R-:W-:Y:S02]  /*2700*/  UIMAD.WIDE UR4, UR4, 0x4, URZ ;  /* 0x00000004040478a5 */ /* 0x002fe4000f8e02ff */
[----:B--2---:R-:W-:Y:S02]  /*2710*/  UIADD3 UR6, UP2, UPT, UR8, 0x10, URZ ;  /* 0x0000001008067890 */ /* 0x004fe4000ff5e0ff */
[----:B------:R-:W-:Y:S02]  /*2720*/  UIADD3 UR8, UP1, UPT, UR10, 0x10, URZ ;  /* 0x000000100a087890 */ /* 0x000fe4000ff3e0ff */
[----:B------:R-:W-:Y:S02]  /*2730*/  UIADD3 UR7, UP0, UPT, -UR4, UR10, URZ ;  /* 0x0000000a04077290 */ /* 0x000fe4000ff1e1ff */
[----:B------:R-:W-:-:S02]  /*2740*/  UIADD3.X UR4, UPT, UPT, URZ, UR9, URZ, UP2, !UPT ;  /* 0x00000009ff047290 */ /* 0x000fc400097fe4ff */
[----:B------:R-:W-:Y:S02]  /*2750*/  UIADD3.X UR9, UPT, UPT, URZ, UR11, URZ, UP1, !UPT ;  /* 0x0000000bff097290 */ /* 0x000fe40008ffe4ff */
[----:B------:R-:W-:-:S12]  /*2760*/  UIADD3.X UR5, UPT, UPT, ~UR5, UR11, URZ, UP0, !UPT ;  /* 0x0000000b05057290 */ /* 0x000fd800087fe5ff */
.L_x_87:
[----:B------:R-:W-:Y:S02]  /*2770*/  MOV R12, UR7 ;  /* 0x00000007000c7c02 */ /* 0x000fe40008000f00 */
[----:B------:R-:W-:-:S03]  /*2780*/  MOV R13, UR5 ;  /* 0x00000005000d7c02 */ /* 0x000fc60008000f00 */
[----:B------:R-:W-:-:S05]  /*2790*/  IMAD.WIDE R12, R8, 0x4, R12 ;  /* 0x00000004080c7825 */ /* 0x000fca00078e020c */
[----:B------:R-:W2:Y:S01]  /*27a0*/  LDG.E R4, desc[UR12][R12.64+0x4] ;  /* 0x0000040c0c047981 */ /* 0x000ea2000c1e1900 */
[----:B-1----:R-:W1:Y:S01]  /*27b0*/  MUFU.RCP R0, R3 ;  /* 0x0000000300007308 */ /* 0x002e620000001000 */
[----:B------:R-:W-:Y:S01]  /*27c0*/  MOV R10, UR8 ;  /* 0x00000008000a7c02 */ /* 0x000fe20008000f00 */
[----:B------:R-:W-:Y:S01]  /*27d0*/  BSSY.RECONVERGENT B2, `(.L_x_71) ;  /* 0x0000013000027945 */ /* 0x000fe20003800200 */
[----:B------:R-:W-:Y:S02]  /*27e0*/  MOV R11, UR9 ;  /* 0x00000009000b7c02 */ /* 0x000fe40008000f00 */
[----:B------:R-:W-:Y:S02]  /*27f0*/  MOV R6, UR6 ;  /* 0x0000000600067c02 */ /* 0x000fe40008000f00 */
[----:B------:R-:W-:Y:S01]  /*2800*/  MOV R7, UR4 ;  /* 0x0000000400077c02 */ /* 0x000fe20008000f00 */
[----:B------:R-:W-:Y:S01]  /*2810*/  IMAD.WIDE R10, R8, 0x4, R10 ;  /* 0x00000004080a7825 */ /* 0x000fe200078e020a */
[----:B------:R-:W-:-:S03]  /*2820*/  IADD3 R23, PT, PT, R23, 0x4, RZ ;  /* 0x0000000417177810 */ /* 0x000fc60007ffe0ff */
[----:B------:R-:W-:Y:S01]  /*2830*/  IMAD.WIDE R6, R8, 0x4, R6 ;  /* 0x0000000408067825 */ /* 0x000fe200078e0206 */
[----:B------:R-:W-:-:S03]  /*2840*/  ISETP.NE.AND P2, PT, R23, RZ, PT ;  /* 0x000000ff1700720c */ /* 0x000fc60003f45270 */
[----:B-1----:R-:W-:-:S04]  /*2850*/  FFMA R5, -R3, R0, 1 ;  /* 0x3f80000003057423 */ /* 0x002fc80000000100 */
[----:B------:R-:W-:Y:S01]  /*2860*/  FFMA R0, R0, R5, R0 ;  /* 0x0000000500007223 */ /* 0x000fe20000000000 */
[----:B--2---:R-:W1:Y:S03]  /*2870*/  FCHK P0, R4, R3 ;  /* 0x0000000304007302 */ /* 0x004e660000000000 */
[----:B------:R-:W-:-:S04]  /*2880*/  FFMA R5, R0, R4, RZ ;  /* 0x0000000400057223 */ /* 0x000fc800000000ff */
[----:B------:R-:W-:-:S04]  /*2890*/  FFMA R2, -R3, R5, R4 ;  /* 0x0000000503027223 */ /* 0x000fc80000000104 */
[----:B------:R-:W-:Y:S01]  /*28a0*/  FFMA R2, R0, R2, R5 ;  /* 0x0000000200027223 */ /* 0x000fe20000000005 */
[----:B-1----:R-:W-:Y:S06]  /*28b0*/  @!P0 BRA `(.L_x_72) ;  /* 0x0000000000108947 */ /* 0x002fec0003800000 */
[----:B------:R-:W-:Y:S02]  /*28c0*/  MOV R0, R4 ;  /* 0x0000000400007202 */ /* 0x000fe40000000f00 */
[----:B------:R-:W-:-:S07]  /*28d0*/  MOV R20, 0x28f0 ;  /* 0x000028f000147802 */ /* 0x000fce0000000f00 */
[----:B0-----:R-:W-:Y:S05]  /*28e0*/  CALL.REL.NOINC `($__internal_0_$__cuda_sm3x_div_rn_noftz_f32_slowpath) ;  /* 0x0000000400d87944 */ /* 0x001fea0003c00000 */
[----:B------:R-:W-:-:S07]  /*28f0*/  MOV R2, R0 ;  /* 0x0000000000027202 */ /* 0x000fce0000000f00 */
.L_x_72:
[----:B------:R-:W-:Y:S05]  /*2900*/  BSYNC.RECONVERGENT B2 ;  /* 0x0000000000027941 */ /* 0x000fea0003800200 */
.L_x_71:
[----:B------:R-:W2:Y:S01]  /*2910*/  LDG.E R14, desc[UR12][R10.64+-0xc] ;  /* 0xfffff40c0a0e7981 */ /* 0x000ea2000c1e1900 */
[----:B------:R-:W1:Y:S01]  /*2920*/  MUFU.RCP R0, R3 ;  /* 0x0000000300007308 */ /* 0x000e620000001000 */
[----:B------:R-:W-:Y:S01]  /*2930*/  BSSY.RECONVERGENT B2, `(.L_x_73) ;  /* 0x000000c000027945 */ /* 0x000fe20003800200 */
[----:B-1----:R-:W-:-:S04]  /*2940*/  FFMA R5, -R3, R0, 1 ;  /* 0x3f80000003057423 */ /* 0x002fc80000000100 */
[----:B------:R-:W-:Y:S01]  /*2950*/  FFMA R0, R0, R5, R0 ;  /* 0x0000000500007223 */ /* 0x000fe20000000000 */
[----:B------:R-:W-:Y:S01]  /*2960*/  FADD R5, -R2, R21 ;  /* 0x0000001502057221 */ /* 0x000fe20000000100 */
[----:B--2---:R-:W1:Y:S02]  /*2970*/  FCHK P0, R14, R3 ;  /* 0x000000030e007302 */ /* 0x004e640000000000 */
[----:B------:R-:W-:-:S04]  /*2980*/  FFMA R4, R0, R14, RZ ;  /* 0x0000000e00047223 */ /* 0x000fc800000000ff */
[----:B------:R-:W-:-:S04]  /*2990*/  FFMA R9, -R3, R4, R14 ;  /* 0x0000000403097223 */ /* 0x000fc8000000010e */
[----:B------:R-:W-:Y:S01]  /*29a0*/  FFMA R0, R0, R9, R4 ;  /* 0x0000000900007223 */ /* 0x000fe20000000004 */
[----:B-1----:R-:W-:Y:S06]  /*29b0*/  @!P0 BRA `(.L_x_74) ;  /* 0x00000000000c8947 */ /* 0x002fec0003800000 */
[----:B------:R-:W-:Y:S02]  /*29c0*/  MOV R0, R14 ;  /* 0x0000000e00007202 */ /* 0x000fe40000000f00 */
[----:B------:R-:W-:-:S07]  /*29d0*/  MOV R20, 0x29f0 ;  /* 0x000029f000147802 */ /* 0x000fce0000000f00 */
[----:B0-----:R-:W-:Y:S05]  /*29e0*/  CALL.REL.NOINC `($__internal_0_$__cuda_sm3x_div_rn_noftz_f32_slowpath) ;  /* 0x0000000400987944 */ /* 0x001fea0003c00000 */
.L_x_74:
[----:B------:R-:W-:Y:S05]  /*29f0*/  BSYNC.RECONVERGENT B2 ;  /* 0x0000000000027941 */ /* 0x000fea0003800200 */
.L_x_73:
[----:B------:R-:W-:-:S05]  /*2a00*/  FADD R5, R5, R0 ;  /* 0x0000000005057221 */ /* 0x000fca0000000000 */
[----:B------:R1:W-:Y:S04]  /*2a10*/  STG.E desc[UR12][R6.64+-0xc], R5 ;  /* 0xfffff40506007986 */ /* 0x0003e8000c10190c */
[----:B------:R-:W2:Y:S01]  /*2a20*/  LDG.E R4, desc[UR12][R12.64+0x8] ;  /* 0x0000080c0c047981 */ /* 0x000ea2000c1e1900 */
[----:B------:R-:W3:Y:S01]  /*2a30*/  MUFU.RCP R0, R3 ;  /* 0x0000000300007308 */ /* 0x000ee20000001000 */
[----:B------:R-:W-:Y:S01]  /*2a40*/  BSSY.RECONVERGENT B2, `(.L_x_75) ;  /* 0x000000c000027945 */ /* 0x000fe20003800200 */
[----:B---3--:R-:W-:-:S04]  /*2a50*/  FFMA R9, -R3, R0, 1 ;  /* 0x3f80000003097423 */ /* 0x008fc80000000100 */
[----:B------:R-:W-:Y:S02]  /*2a60*/  FFMA R0, R0, R9, R0 ;  /* 0x0000000900007223 */ /* 0x000fe40000000000 */
[----:B--2---:R-:W2:Y:S02]  /*2a70*/  FCHK P0, R4, R3 ;  /* 0x0000000304007302 */ /* 0x004ea40000000000 */
[----:B------:R-:W-:-:S04]  /*2a80*/  FFMA R2, R0, R4, RZ ;  /* 0x0000000400027223 */ /* 0x000fc800000000ff */
[----:B------:R-:W-:-:S04]  /*2a90*/  FFMA R9, -R3, R2, R4 ;  /* 0x0000000203097223 */ /* 0x000fc80000000104 */
[----:B------:R-:W-:Y:S01]  /*2aa0*/  FFMA R2, R0, R9, R2 ;  /* 0x0000000900027223 */ /* 0x000fe20000000002 */
[----:B-12---:R-:W-:Y:S06]  /*2ab0*/  @!P0 BRA `(.L_x_76) ;  /* 0x0000000000108947 */ /* 0x006fec0003800000 */
[----:B------:R-:W-:Y:S02]  /*2ac0*/  MOV R0, R4 ;  /* 0x0000000400007202 */ /* 0x000fe40000000f00 */
[----:B------:R-:W-:-:S07]  /*2ad0*/  MOV R20, 0x2af0 ;  /* 0x00002af000147802 */ /* 0x000fce0000000f00 */
[----:B0-----:R-:W-:Y:S05]  /*2ae0*/  CALL.REL.NOINC `($__internal_0_$__cuda_sm3x_div_rn_noftz_f32_slowpath) ;  /* 0x0000000400587944 */ /* 0x001fea0003c00000 */
[----:B------:R-:W-:-:S07]  /*2af0*/  MOV R2, R0 ;  /* 0x0000000000027202 */ /* 0x000fce0000000f00 */
.L_x_76:
[----:B------:R-:W-:Y:S05]  /*2b00*/  BSYNC.RECONVERGENT B2 ;  /* 0x0000000000027941 */ /* 0x000fea0003800200 */
.L_x_75:
[----:B------:R-:W2:Y:S01]  /*2b10*/  LDG.E R14, desc[UR12][R10.64+-0x8] ;  /* 0xfffff80c0a0e7981 */ /* 0x000ea2000c1e1900 */
[----:B------:R-:W1:Y:S01]  /*2b20*/  MUFU.RCP R0, R3 ;  /* 0x0000000300007308 */ /* 0x000e620000001000 */
[----:B------:R-:W-:Y:S01]  /*2b30*/  BSSY.RECONVERGENT B2, `(.L_x_77) ;  /* 0x000000c000027945 */ /* 0x000fe20003800200 */
[----:B------:R-:W-:Y:S01]  /*2b40*/  FADD R5, R5, -R2 ;  /* 0x8000000205057221 */ /* 0x000fe20000000000 */
        /* <DEDUP_REMOVED lines=10> */
.L_x_78:
[----:B------:R-:W-:Y:S05]  /*2bf0*/  BSYNC.RECONVERGENT B2 ;  /* 0x0000000000027941 */ /* 0x000fea0003800200 */
.L_x_77:
        /* <DEDUP_REMOVED lines=16> */
.L_x_80:
[----:B------:R-:W-:Y:S05]  /*2d00*/  BSYNC.RECONVERGENT B2 ;  /* 0x0000000000027941 */ /* 0x000fea0003800200 */
.L_x_79:
        /* <DEDUP_REMOVED lines=14> */
.L_x_82:
[----:B------:R-:W-:Y:S05]  /*2df0*/  BSYNC.RECONVERGENT B2 ;  /* 0x0000000000027941 */ /* 0x000fea0003800200 */
.L_x_81:
[----:B------:R-:W-:-:S05]  /*2e00*/  FADD R4, R4, R0 ;  /* 0x0000000004047221 */ /* 0x000fca0000000000 */
[----:B------:R1:W-:Y:S04]  /*2e10*/  STG.E desc[UR12][R6.64+-0x4], R4 ;  /* 0xfffffc0406007986 */ /* 0x0003e8000c10190c */
[----:B------:R-:W2:Y:S01]  /*2e20*/  LDG.E R12, desc[UR12][R12.64+0x10] ;  /* 0x0000100c0c0c7981 */ /* 0x000ea2000c1e1900 */
[----:B------:R-:W3:Y:S01]  /*2e30*/  MUFU.RCP R0, R3 ;  /* 0x0000000300007308 */ /* 0x000ee20000001000 */
[----:B------:R-:W-:Y:S01]  /*2e40*/  BSSY.RECONVERGENT B2, `(.L_x_83) ;  /* 0x000000d000027945 */ /* 0x000fe20003800200 */
[----:B------:R-:W-:Y:S01]  /*2e50*/  IADD3 R8, PT, PT, R8, 0x4, RZ ;  /* 0x0000000408087810 */ /* 0x000fe20007ffe0ff */
[----:B---3--:R-:W-:-:S04]  /*2e60*/  FFMA R5, -R3, R0, 1 ;  /* 0x3f80000003057423 */ /* 0x008fc80000000100 */
[----:B------:R-:W-:Y:S01]  /*2e70*/  FFMA R0, R0, R5, R0 ;  /* 0x0000000500007223 */ /* 0x000fe20000000000 */
[----:B--2---:R-:W2:Y:S03]  /*2e80*/  FCHK P0, R12, R3 ;  /* 0x000000030c007302 */ /* 0x004ea60000000000 */
        /* <DEDUP_REMOVED lines=8> */
.L_x_84:
[----:B------:R-:W-:Y:S05]  /*2f10*/  BSYNC.RECONVERGENT B2 ;  /* 0x0000000000027941 */ /* 0x000fea0003800200 */
.L_x_83:
        /* <DEDUP_REMOVED lines=14> */
.L_x_86:
[----:B------:R-:W-:Y:S05]  /*3000*/  BSYNC.RECONVERGENT B2 ;  /* 0x0000000000027941 */ /* 0x000fea0003800200 */
.L_x_85:
[----:B0-----:R-:W-:-:S05]  /*3010*/  FADD R21, R4, R0 ;  /* 0x0000000004157221 */ /* 0x001fca0000000000 */
[----:B------:R1:W-:Y:S01]  /*3020*/  STG.E desc[UR12][R6.64], R21 ;  /* 0x0000001506007986 */ /* 0x0003e2000c10190c */
[----:B------:R-:W-:Y:S05]  /*3030*/  @P2 BRA `(.L_x_87) ;  /* 0xfffffff400cc2947 */ /* 0x000fea000383ffff */
[----:B------:R-:W-:Y:S05]  /*3040*/  EXIT ;  /* 0x000000000000794d */ /* 0x000fea0003800000 */
        .weak           $__internal_0_$__cuda_sm3x_div_rn_noftz_f32_slowpath
        .type           $__internal_0_$__cuda_sm3x_div_rn_noftz_f32_slowpath,@function
        .size           $__internal_0_$__cuda_sm3x_div_rn_noftz_f32_slowpath,(.L_x_100 - $__internal_0_$__cuda_sm3x_div_rn_noftz_f32_slowpath)
$__internal_0_$__cuda_sm3x_div_rn_noftz_f32_slowpath:
[----:B------:R-:W-:Y:S01]  /*3050*/  SHF.R.U32.HI R2, RZ, 0x17, R3 ;  /* 0x00000017ff027819 */ /* 0x000fe20000011603 */
[----:B------:R-:W-:Y:S01]  /*3060*/  BSSY.RECONVERGENT B0, `(.L_x_88) ;  /* 0x0000063000007945 */ /* 0x000fe20003800200 */
[----:B------:R-:W-:Y:S02]  /*3070*/  SHF.R.U32.HI R25, RZ, 0x17, R0 ;  /* 0x00000017ff197819 */ /* 0x000fe40000011600 */
[----:B------:R-:W-:Y:S02]  /*3080*/  LOP3.LUT R2, R2, 0xff, RZ, 0xc0, !PT ;  /* 0x000000ff02027812 */ /* 0x000fe400078ec0ff */
[----:B------:R-:W-:Y:S02]  /*3090*/  LOP3.LUT R25, R25, 0xff, RZ, 0xc0, !PT ;  /* 0x000000ff19197812 */ /* 0x000fe400078ec0ff */
[----:B------:R-:W-:Y:S02]  /*30a0*/  IADD3 R24, PT, PT, R2, -0x1, RZ ;  /* 0xffffffff02187810 */ /* 0x000fe40007ffe0ff */
[----:B------:R-:W-:-:S02]  /*30b0*/  IADD3 R26, PT, PT, R25, -0x1, RZ ;  /* 0xffffffff191a7810 */ /* 0x000fc40007ffe0ff */
[----:B------:R-:W-:Y:S02]  /*30c0*/  ISETP.GT.U32.AND P0, PT, R24, 0xfd, PT ;  /* 0x000000fd1800780c */ /* 0x000fe40003f04070 */
[----:B------:R-:W-:Y:S02]  /*30d0*/  MOV R27, R3 ;  /* 0x00000003001b7202 */ /* 0x000fe40000000f00 */
[----:B------:R-:W-:-:S13]  /*30e0*/  ISETP.GT.U32.OR P0, PT, R26, 0xfd, P0 ;  /* 0x000000fd1a00780c */ /* 0x000fda0000704470 */
[----:B------:R-:W-:Y:S01]  /*30f0*/  @!P0 MOV R22, RZ ;  /* 0x000000ff00168202 */ /* 0x000fe20000000f00 */
[----:B------:R-:W-:Y:S06]  /*3100*/  @!P0 BRA `(.L_x_89) ;  /* 0x00000000005c8947 */ /* 0x000fec0003800000 */
[----:B------:R-:W-:Y:S02]  /*3110*/  FSETP.GTU.FTZ.AND P0, PT, |R0|, +INF , PT ;  /* 0x7f8000000000780b */ /* 0x000fe40003f1c200 */
[----:B------:R-:W-:-:S04]  /*3120*/  FSETP.GTU.FTZ.AND P1, PT, |R3|, +INF , PT ;  /* 0x7f8000000300780b */ /* 0x000fc80003f3c200 */
[----:B------:R-:W-:-:S13]  /*3130*/  PLOP3.LUT P0, PT, P0, P1, PT, 0xf8, 0x8f ;  /* 0x00000000008f781c */ /* 0x000fda0000703f70 */
[----:B------:R-:W-:Y:S05]  /*3140*/  @P0 BRA `(.L_x_90) ;  /* 0x00000004004c0947 */ /* 0x000fea0003800000 */
[----:B------:R-:W-:-:S13]  /*3150*/  LOP3.LUT P0, RZ, R27, 0x7fffffff, R0, 0xc8, !PT ;  /* 0x7fffffff1bff7812 */ /* 0x000fda000780c800 */
[----:B------:R-:W-:Y:S05]  /*3160*/  @!P0 BRA `(.L_x_91) ;  /* 0x00000004003c8947 */ /* 0x000fea0003800000 */
[C---:B------:R-:W-:Y:S02]  /*3170*/  FSETP.NEU.FTZ.AND P3, PT, |R0|.reuse, +INF , PT ;  /* 0x7f8000000000780b */ /* 0x040fe40003f7d200 */
[----:B------:R-:W-:Y:S02]  /*3180*/  FSETP.NEU.FTZ.AND P1, PT, |R3|, +INF , PT ;  /* 0x7f8000000300780b */ /* 0x000fe40003f3d200 */
[----:B------:R-:W-:-:S11]  /*3190*/  FSETP.NEU.FTZ.AND P0, PT, |R0|, +INF , PT ;  /* 0x7f8000000000780b */ /* 0x000fd60003f1d200 */
[----:B------:R-:W-:Y:S05]  /*31a0*/  @!P1 BRA !P3, `(.L_x_91) ;  /* 0x00000004002c9947 */ /* 0x000fea0005800000 */
[----:B------:R-:W-:-:S04]  /*31b0*/  LOP3.LUT P3, RZ, R0, 0x7fffffff, RZ, 0xc0, !PT ;  /* 0x7fffffff00ff7812 */ /* 0x000fc8000786c0ff */
[----:B------:R-:W-:-:S13]  /*31c0*/  PLOP3.LUT P1, PT, P1, P3, PT, 0x2f, 0xf2 ;  /* 0x0000000000f2781c */ /* 0x000fda0000f26577 */
[----:B------:R-:W-:Y:S05]  /*31d0*/  @P1 BRA `(.L_x_92) ;  /* 0x0000000400181947 */ /* 0x000fea0003800000 */
[----:B------:R-:W-:-:S04]  /*31e0*/  LOP3.LUT P1, RZ, R27, 0x7fffffff, RZ, 0xc0, !PT ;  /* 0x7fffffff1bff7812 */ /* 0x000fc8000782c0ff */
[----:B------:R-:W-:-:S13]  /*31f0*/  PLOP3.LUT P0, PT, P0, P1, PT, 0x2f, 0xf2 ;  /* 0x0000000000f2781c */ /* 0x000fda0000702577 */
[----:B------:R-:W-:Y:S05]  /*3200*/  @P0 BRA `(.L_x_93) ;  /* 0x0000000400000947 */ /* 0x000fea0003800000 */
[----:B------:R-:W-:Y:S02]  /*3210*/  ISETP.GE.AND P0, PT, R26, RZ, PT ;  /* 0x000000ff1a00720c */ /* 0x000fe40003f06270 */
[----:B------:R-:W-:-:S11]  /*3220*/  ISETP.GE.AND P1, PT, R24, RZ, PT ;  /* 0x000000ff1800720c */ /* 0x000fd60003f26270 */
[----:B------:R-:W-:Y:S01]  /*3230*/  @P0 MOV R22, RZ ;  /* 0x000000ff00160202 */ /* 0x000fe20000000f00 */
[----:B------:R-:W-:Y:S01]  /*3240*/  @!P0 FFMA R0, R0, 1.84467440737095516160e+19, RZ ;  /* 0x5f80000000008823 */ /* 0x000fe200000000ff */
[----:B------:R-:W-:Y:S01]  /*3250*/  @!P0 MOV R22, 0xffffffc0 ;  /* 0xffffffc000168802 */ /* 0x000fe20000000f00 */
[----:B------:R-:W-:-:S03]  /*3260*/  @!P1 FFMA R27, R3, 1.84467440737095516160e+19, RZ ;  /* 0x5f800000031b9823 */ /* 0x000fc600000000ff */
[----:B------:R-:W-:-:S07]  /*3270*/  @!P1 IADD3 R22, PT, PT, R22, 0x40, RZ ;  /* 0x0000004016169810 */ /* 0x000fce0007ffe0ff */
.L_x_89:
[----:B------:R-:W-:Y:S01]  /*3280*/  LEA R26, R2, 0xc0800000, 0x17 ;  /* 0xc0800000021a7811 */ /* 0x000fe200078eb8ff */
[----:B------:R-:W-:Y:S01]  /*3290*/  BSSY.RECONVERGENT B1, `(.L_x_94) ;  /* 0x0000036000017945 */ /* 0x000fe20003800200 */
[----:B------:R-:W-:Y:S02]  /*32a0*/  IADD3 R29, PT, PT, R25, -0x7f, RZ ;  /* 0xffffff81191d7810 */ /* 0x000fe40007ffe0ff */
[----:B------:R-:W-:-:S03]  /*32b0*/  IADD3 R26, PT, PT, -R26, R27, RZ ;  /* 0x0000001b1a1a7210 */ /* 0x000fc60007ffe1ff */
[C---:B------:R-:W-:Y:S01]  /*32c0*/  IMAD R0, R29.reuse, -0x800000, R0 ;  /* 0xff8000001d007824 */ /* 0x040fe200078e0200 */
[----:B------:R-:W0:Y:S01]  /*32d0*/  MUFU.RCP R24, R26 ;  /* 0x0000001a00187308 */ /* 0x000e220000001000 */
[----:B------:R-:W-:Y:S01]  /*32e0*/  FADD.FTZ R27, -R26, -RZ ;  /* 0x800000ff1a1b7221 */ /* 0x000fe20000010100 */
[----:B------:R-:W-:-:S04]  /*32f0*/  IADD3 R29, PT, PT, R29, 0x7f, -R2 ;  /* 0x0000007f1d1d7810 */ /* 0x000fc80007ffe802 */
[----:B------:R-:W-:Y:S01]  /*3300*/  IADD3 R29, PT, PT, R29, R22, RZ ;  /* 0x000000161d1d7210 */ /* 0x000fe20007ffe0ff */
[----:B0-----:R-:W-:-:S04]  /*3310*/  FFMA R25, R24, R27, 1 ;  /* 0x3f80000018197423 */ /* 0x001fc8000000001b */
[----:B------:R-:W-:-:S04]  /*3320*/  FFMA R25, R24, R25, R24 ;  /* 0x0000001918197223 */ /* 0x000fc80000000018 */
[----:B------:R-:W-:-:S04]  /*3330*/  FFMA R2, R0, R25, RZ ;  /* 0x0000001900027223 */ /* 0x000fc800000000ff */
[----:B------:R-:W-:-:S04]  /*3340*/  FFMA R24, R27, R2, R0 ;  /* 0x000000021b187223 */ /* 0x000fc80000000000 */
[----:B------:R-:W-:-:S04]  /*3350*/  FFMA R24, R25, R24, R2 ;  /* 0x0000001819187223 */ /* 0x000fc80000000002 */
[----:B------:R-:W-:-:S04]  /*3360*/  FFMA R27, R27, R24, R0 ;  /* 0x000000181b1b7223 */ /* 0x000fc80000000000 */
[----:B------:R-:W-:-:S05]  /*3370*/  FFMA R0, R25, R27, R24 ;  /* 0x0000001b19007223 */ /* 0x000fca0000000018 */
[----:B------:R-:W-:-:S04]  /*3380*/  SHF.R.U32.HI R2, RZ, 0x17, R0 ;  /* 0x00000017ff027819 */ /* 0x000fc80000011600 */
[----:B------:R-:W-:-:S04]  /*3390*/  LOP3.LUT R2, R2, 0xff, RZ, 0xc0, !PT ;  /* 0x000000ff02027812 */ /* 0x000fc800078ec0ff */
[----:B------:R-:W-:-:S04]  /*33a0*/  IADD3 R2, PT, PT, R2, R29, RZ ;  /* 0x0000001d02027210 */ /* 0x000fc80007ffe0ff */
[----:B------:R-:W-:-:S04]  /*33b0*/  IADD3 R22, PT, PT, R2, -0x1, RZ ;  /* 0xffffffff02167810 */ /* 0x000fc80007ffe0ff */
[----:B------:R-:W-:-:S13]  /*33c0*/  ISETP.GE.U32.AND P0, PT, R22, 0xfe, PT ;  /* 0x000000fe1600780c */ /* 0x000fda0003f06070 */
[----:B------:R-:W-:Y:S05]  /*33d0*/  @!P0 BRA `(.L_x_95) ;  /* 0x0000000000808947 */ /* 0x000fea0003800000 */
[----:B------:R-:W-:-:S13]  /*33e0*/  ISETP.GT.AND P0, PT, R2, 0xfe, PT ;  /* 0x000000fe0200780c */ /* 0x000fda0003f04270 */
[----:B------:R-:W-:Y:S05]  /*33f0*/  @P0 BRA `(.L_x_96) ;  /* 0x00000000006c0947 */ /* 0x000fea0003800000 */
[----:B------:R-:W-:-:S13]  /*3400*/  ISETP.GE.AND P0, PT, R2, 0x1, PT ;  /* 0x000000010200780c */ /* 0x000fda0003f06270 */
[----:B------:R-:W-:Y:S05]  /*3410*/  @P0 BRA `(.L_x_97) ;  /* 0x0000000000740947 */ /* 0x000fea0003800000 */
[----:B------:R-:W-:Y:S02]  /*3420*/  ISETP.GE.AND P0, PT, R2, -0x18, PT ;  /* 0xffffffe80200780c */ /* 0x000fe40003f06270 */
[----:B------:R-:W-:-:S11]  /*3430*/  LOP3.LUT R0, R0, 0x80000000, RZ, 0xc0, !PT ;  /* 0x8000000000007812 */ /* 0x000fd600078ec0ff */
[----:B------:R-:W-:Y:S05]  /*3440*/  @!P0 BRA `(.L_x_97) ;  /* 0x0000000000688947 */ /* 0x000fea0003800000 */
[CCC-:B------:R-:W-:Y:S01]  /*3450*/  FFMA.RZ R22, R25.reuse, R27.reuse, R24.reuse ;  /* 0x0000001b19167223 */ /* 0x1c0fe2000000c018 */
[CCC-:B------:R-:W-:Y:S01]  /*3460*/  FFMA.RP R26, R25.reuse, R27.reuse, R24.reuse ;  /* 0x0000001b191a7223 */ /* 0x1c0fe20000008018 */
[----:B------:R-:W-:Y:S01]  /*3470*/  FFMA.RM R25, R25, R27, R24 ;  /* 0x0000001b19197223 */ /* 0x000fe20000004018 */
[----:B------:R-:W-:Y:S02]  /*3480*/  ISETP.NE.AND P3, PT, R2, RZ, PT ;  /* 0x000000ff0200720c */ /* 0x000fe40003f65270 */
[----:B------:R-:W-:Y:S02]  /*3490*/  LOP3.LUT R22, R22, 0x7fffff, RZ, 0xc0, !PT ;  /* 0x007fffff16167812 */ /* 0x000fe400078ec0ff */
[----:B------:R-:W-:Y:S02]  /*34a0*/  ISETP.NE.AND P1, PT, R2, RZ, PT ;  /* 0x000000ff0200720c */ /* 0x000fe40003f25270 */
[----:B------:R-:W-:Y:S02]  /*34b0*/  LOP3.LUT R27, R22, 0x800000, RZ, 0xfc, !PT ;  /* 0x00800000161b7812 */ /* 0x000fe400078efcff */
[----:B------:R-:W-:-:S02]  /*34c0*/  IADD3 R22, PT, PT, R2, 0x20, RZ ;  /* 0x0000002002167810 */ /* 0x000fc40007ffe0ff */
[----:B------:R-:W-:Y:S02]  /*34d0*/  IADD3 R2, PT, PT, -R2, RZ, RZ ;  /* 0x000000ff02027210 */ /* 0x000fe40007ffe1ff */
[----:B------:R-:W-:Y:S02]  /*34e0*/  SHF.L.U32 R22, R27, R22, RZ ;  /* 0x000000161b167219 */ /* 0x000fe400000006ff */
[----:B------:R-:W-:Y:S02]  /*34f0*/  FSETP.NEU.FTZ.AND P0, PT, R26, R25, PT ;  /* 0x000000191a00720b */ /* 0x000fe40003f1d000 */
[----:B------:R-:W-:Y:S02]  /*3500*/  SEL R2, R2, RZ, P3 ;  /* 0x000000ff02027207 */ /* 0x000fe40001800000 */
[----:B------:R-:W-:Y:S02]  /*3510*/  ISETP.NE.AND P1, PT, R22, RZ, P1 ;  /* 0x000000ff1600720c */ /* 0x000fe40000f25270 */
[----:B------:R-:W-:-:S02]  /*3520*/  SHF.R.U32.HI R27, RZ, R2, R27 ;  /* 0x00000002ff1b7219 */ /* 0x000fc4000001161b */
[----:B------:R-:W-:Y:S02]  /*3530*/  PLOP3.LUT P0, PT, P0, P1, PT, 0xf8, 0x8f ;  /* 0x00000000008f781c */ /* 0x000fe40000703f70 */
[----:B------:R-:W-:Y:S02]  /*3540*/  SHF.R.U32.HI R22, RZ, 0x1, R27 ;  /* 0x00000001ff167819 */ /* 0x000fe4000001161b */
[----:B------:R-:W-:-:S04]  /*3550*/  SEL R25, RZ, 0x1, !P0 ;  /* 0x00000001ff197807 */ /* 0x000fc80004000000 */
[----:B------:R-:W-:-:S04]  /*3560*/  LOP3.LUT R2, R25, 0x1, R22, 0xf8, !PT ;  /* 0x0000000119027812 */ /* 0x000fc800078ef816 */
[----:B------:R-:W-:-:S04]  /*3570*/  LOP3.LUT R27, R2, R27, RZ, 0xc0, !PT ;  /* 0x0000001b021b7212 */ /* 0x000fc800078ec0ff */
[----:B------:R-:W-:-:S04]  /*3580*/  IADD3 R27, PT, PT, R22, R27, RZ ;  /* 0x0000001b161b7210 */ /* 0x000fc80007ffe0ff */
[----:B------:R-:W-:Y:S01]  /*3590*/  LOP3.LUT R0, R27, R0, RZ, 0xfc, !PT ;  /* 0x000000001b007212 */ /* 0x000fe200078efcff */
[----:B------:R-:W-:Y:S06]  /*35a0*/  BRA `(.L_x_97) ;  /* 0x0000000000107947 */ /* 0x000fec0003800000 */
.L_x_96:
[----:B------:R-:W-:-:S04]  /*35b0*/  LOP3.LUT R0, R0, 0x80000000, RZ, 0xc0, !PT ;  /* 0x8000000000007812 */ /* 0x000fc800078ec0ff */
[----:B------:R-:W-:Y:S01]  /*35c0*/  LOP3.LUT R0, R0, 0x7f800000, RZ, 0xfc, !PT ;  /* 0x7f80000000007812 */ /* 0x000fe200078efcff */
[----:B------:R-:W-:Y:S06]  /*35d0*/  BRA `(.L_x_97) ;  /* 0x0000000000047947 */ /* 0x000fec0003800000 */
.L_x_95:
[----:B------:R-:W-:-:S07]  /*35e0*/  LEA R0, R29, R0, 0x17 ;  /* 0x000000001d007211 */ /* 0x000fce00078eb8ff */
.L_x_97:
[----:B------:R-:W-:Y:S05]  /*35f0*/  BSYNC.RECONVERGENT B1 ;  /* 0x0000000000017941 */ /* 0x000fea0003800200 */
.L_x_94:
[----:B------:R-:W-:Y:S05]  /*3600*/  BRA `(.L_x_98) ;  /* 0x0000000000207947 */ /* 0x000fea0003800000 */
.L_x_93:
[----:B------:R-:W-:-:S04]  /*3610*/  LOP3.LUT R0, R27, 0x80000000, R0, 0x48, !PT ;  /* 0x800000001b007812 */ /* 0x000fc800078e4800 */
[----:B------:R-:W-:Y:S01]  /*3620*/  LOP3.LUT R0, R0, 0x7f800000, RZ, 0xfc, !PT ;  /* 0x7f80000000007812 */ /* 0x000fe200078efcff */
[----:B------:R-:W-:Y:S06]  /*3630*/  BRA `(.L_x_98) ;  /* 0x0000000000147947 */ /* 0x000fec0003800000 */
.L_x_92:
[----:B------:R-:W-:Y:S01]  /*3640*/  LOP3.LUT R0, R27, 0x80000000, R0, 0x48, !PT ;  /* 0x800000001b007812 */ /* 0x000fe200078e4800 */
[----:B------:R-:W-:Y:S06]  /*3650*/  BRA `(.L_x_98) ;  /* 0x00000000000c7947 */ /* 0x000fec0003800000 */
.L_x_91:
[----:B------:R-:W0:Y:S01]  /*3660*/  MUFU.RSQ R0, -QNAN ;  /* 0xffc0000000007908 */ /* 0x000e220000001400 */
[----:B------:R-:W-:Y:S05]  /*3670*/  BRA `(.L_x_98) ;  /* 0x0000000000047947 */ /* 0x000fea0003800000 */
.L_x_90:
[----:B------:R-:W-:-:S07]  /*3680*/  FADD.FTZ R0, R0, R3 ;  /* 0x0000000300007221 */ /* 0x000fce0000010000 */
.L_x_98:
[----:B------:R-:W-:Y:S05]  /*3690*/  BSYNC.RECONVERGENT B0 ;  /* 0x0000000000007941 */ /* 0x000fea0003800200 */
.L_x_88:
[----:B------:R-:W-:Y:S01]  /*36a0*/  HFMA2 R25, -RZ, RZ, 0, 0 ;  /* 0x00000000ff197431 */ /* 0x000fe200000001ff */
[----:B------:R-:W-:-:S04]  /*36b0*/  MOV R24, R20 ;  /* 0x0000001400187202 */ /* 0x000fc80000000f00 */
[----:B0-----:R-:W-:Y:S05]  /*36c0*/  RET.REL.NODEC R24 `(_Z12MovAvgKernelPfPKfiii) ;  /* 0xffffffc8184c7950 */ /* 0x001fea0003c3ffff */
.L_x_99:
[----:B------:R-:W-:-:S00]  /*36d0*/  BRA `(.L_x_99) ;  /* 0xfffffffc00fc7947 */ /* 0x000fc0000383ffff */
[----:B------:R-:W-:-:S00]  /*36e0*/  NOP ;  /* 0x0000000000007918 */ /* 0x000fc00000000000 */
        /* <DEDUP_REMOVED lines=9> */
.L_x_100:


//--------------------- .nv.shared.reserved.0     --------------------------
	.section	.nv.shared.reserved.0,"aw",@nobits
	.weak		__nv_reservedSMEM_offset_0_alias
	.size		__nv_reservedSMEM_offset_0_alias, 0, 64
	.other		__nv_reservedSMEM_offset_0_alias,@"STO_CUDA_RESERVED_SHARED STV_DEFAULT"
__nv_reservedSMEM_offset_0_alias:
	.zero		0
	.zero		64


//--------------------- .nv.constant0._Z12MovAvgKernelPfPKfiii --------------------------
	.section	.nv.constant0._Z12MovAvgKernelPfPKfiii,"a",@progbits
	.sectionflags	@""
	.align	4
.nv.constant0._Z12MovAvgKernelPfPKfiii:
	.zero		924


//--------------------- SYMBOLS --------------------------

	.type		.nv.reservedSmem.offset0,@object
	.size		.nv.reservedSmem.offset0,0x4
